//
// Generated by NVIDIA NVVM Compiler
//
// Compiler Build ID: CL-36424714
// Cuda compilation tools, release 13.0, V13.0.88
// Based on NVVM 20.0.0
//

.version 9.0
.target sm_100
.address_size 64

	// .globl	_Z15luDecompositionPdS_S_i

.visible .entry _Z15luDecompositionPdS_S_i(
	.param .u64 .ptr .align 1 _Z15luDecompositionPdS_S_i_param_0,
	.param .u64 .ptr .align 1 _Z15luDecompositionPdS_S_i_param_1,
	.param .u64 .ptr .align 1 _Z15luDecompositionPdS_S_i_param_2,
	.param .u32 _Z15luDecompositionPdS_S_i_param_3
)
{
	.reg .pred 	%p<30>;
	.reg .b16 	%rs<17>;
	.reg .b32 	%r<98>;
	.reg .b64 	%rd<71>;
	.reg .b64 	%fd<82>;

	ld.param.u64 	%rd11, [_Z15luDecompositionPdS_S_i_param_0];
	ld.param.u64 	%rd12, [_Z15luDecompositionPdS_S_i_param_1];
	ld.param.u64 	%rd13, [_Z15luDecompositionPdS_S_i_param_2];
	ld.param.u32 	%r44, [_Z15luDecompositionPdS_S_i_param_3];
	cvta.to.global.u64 	%rd1, %rd11;
	cvta.to.global.u64 	%rd2, %rd12;
	cvta.to.global.u64 	%rd3, %rd13;
	mov.u32 	%r45, %ctaid.y;
	mov.u32 	%r46, %ntid.y;
	mov.u32 	%r47, %tid.y;
	mad.lo.s32 	%r1, %r45, %r46, %r47;
	setp.ge.s32 	%p1, %r1, %r44;
	@%p1 bra 	$L__BB0_14;
	setp.eq.s32 	%p2, %r1, 0;
	mov.b32 	%r87, 0;
	@%p2 bra 	$L__BB0_8;
	mul.lo.s32 	%r2, %r44, %r1;
	min.u32 	%r3, %r1, %r44;
	and.b32  	%r4, %r3, 3;
	setp.lt.u32 	%p3, %r3, 4;
	mov.b32 	%r87, 0;
	@%p3 bra 	$L__BB0_5;
	and.b32  	%r87, %r3, 268435452;
	mov.b32 	%r82, 0;
$L__BB0_4:
	add.s32 	%r52, %r82, %r2;
	mul.wide.s32 	%rd14, %r52, 8;
	add.s64 	%rd15, %rd1, %rd14;
	ld.global.f64 	%fd4, [%rd15];
	add.s64 	%rd16, %rd2, %rd14;
	st.global.f64 	[%rd16], %fd4;
	add.s64 	%rd17, %rd3, %rd14;
	st.global.f64 	[%rd17], %fd4;
	ld.global.f64 	%fd5, [%rd15+8];
	st.global.f64 	[%rd16+8], %fd5;
	st.global.f64 	[%rd17+8], %fd5;
	ld.global.f64 	%fd6, [%rd15+16];
	st.global.f64 	[%rd16+16], %fd6;
	st.global.f64 	[%rd17+16], %fd6;
	ld.global.f64 	%fd7, [%rd15+24];
	st.global.f64 	[%rd16+24], %fd7;
	st.global.f64 	[%rd17+24], %fd7;
	add.s32 	%r82, %r82, 4;
	setp.ne.s32 	%p4, %r82, %r87;
	@%p4 bra 	$L__BB0_4;
$L__BB0_5:
	setp.eq.s32 	%p5, %r4, 0;
	@%p5 bra 	$L__BB0_8;
	mov.b32 	%r86, 0;
$L__BB0_7:
	.pragma "nounroll";
	add.s32 	%r54, %r87, %r2;
	mul.wide.s32 	%rd18, %r54, 8;
	add.s64 	%rd19, %rd1, %rd18;
	ld.global.f64 	%fd8, [%rd19];
	add.s64 	%rd20, %rd2, %rd18;
	st.global.f64 	[%rd20], %fd8;
	add.s64 	%rd21, %rd3, %rd18;
	st.global.f64 	[%rd21], %fd8;
	add.s32 	%r87, %r87, 1;
	add.s32 	%r86, %r86, 1;
	setp.ne.s32 	%p6, %r86, %r4;
	@%p6 bra 	$L__BB0_7;
$L__BB0_8:
	setp.ge.s32 	%p7, %r87, %r44;
	@%p7 bra 	$L__BB0_14;
	mul.lo.s32 	%r15, %r44, %r1;
	sub.s32 	%r55, %r44, %r87;
	and.b32  	%r16, %r55, 3;
	setp.eq.s32 	%p8, %r16, 0;
	mov.u32 	%r90, %r87;
	@%p8 bra 	$L__BB0_12;
	mov.b32 	%r89, 0;
	mov.u32 	%r90, %r87;
$L__BB0_11:
	.pragma "nounroll";
	add.s32 	%r57, %r90, %r15;
	mul.wide.s32 	%rd22, %r57, 8;
	add.s64 	%rd23, %rd1, %rd22;
	ld.global.f64 	%fd9, [%rd23];
	add.s64 	%rd24, %rd3, %rd22;
	st.global.f64 	[%rd24], %fd9;
	setp.eq.s32 	%p9, %r1, %r90;
	selp.f64 	%fd10, 0d3FF0000000000000, 0d0000000000000000, %p9;
	add.s64 	%rd25, %rd2, %rd22;
	st.global.f64 	[%rd25], %fd10;
	add.s32 	%r90, %r90, 1;
	add.s32 	%r89, %r89, 1;
	setp.ne.s32 	%p10, %r89, %r16;
	@%p10 bra 	$L__BB0_11;
$L__BB0_12:
	sub.s32 	%r58, %r87, %r44;
	setp.gt.u32 	%p11, %r58, -4;
	@%p11 bra 	$L__BB0_14;
$L__BB0_13:
	add.s32 	%r59, %r90, %r15;
	mul.wide.s32 	%rd26, %r59, 8;
	add.s64 	%rd27, %rd1, %rd26;
	ld.global.f64 	%fd11, [%rd27];
	add.s64 	%rd28, %rd3, %rd26;
	st.global.f64 	[%rd28], %fd11;
	setp.eq.s32 	%p12, %r1, %r90;
	selp.f64 	%fd12, 0d3FF0000000000000, 0d0000000000000000, %p12;
	add.s64 	%rd29, %rd2, %rd26;
	st.global.f64 	[%rd29], %fd12;
	add.s32 	%r60, %r90, 1;
	ld.global.f64 	%fd13, [%rd27+8];
	st.global.f64 	[%rd28+8], %fd13;
	setp.eq.s32 	%p13, %r1, %r60;
	selp.f64 	%fd14, 0d3FF0000000000000, 0d0000000000000000, %p13;
	st.global.f64 	[%rd29+8], %fd14;
	add.s32 	%r61, %r90, 2;
	ld.global.f64 	%fd15, [%rd27+16];
	st.global.f64 	[%rd28+16], %fd15;
	setp.eq.s32 	%p14, %r1, %r61;
	selp.f64 	%fd16, 0d3FF0000000000000, 0d0000000000000000, %p14;
	st.global.f64 	[%rd29+16], %fd16;
	add.s32 	%r62, %r90, 3;
	ld.global.f64 	%fd17, [%rd27+24];
	st.global.f64 	[%rd28+24], %fd17;
	setp.eq.s32 	%p15, %r1, %r62;
	selp.f64 	%fd18, 0d3FF0000000000000, 0d0000000000000000, %p15;
	st.global.f64 	[%rd29+24], %fd18;
	add.s32 	%r90, %r90, 4;
	setp.ne.s32 	%p16, %r90, %r44;
	@%p16 bra 	$L__BB0_13;
$L__BB0_14:
	bar.sync 	0;
	setp.lt.s32 	%p17, %r44, 1;
	@%p17 bra 	$L__BB0_34;
	mul.lo.s32 	%r24, %r44, %r1;
	add.s32 	%r25, %r44, 1;
	mov.b32 	%r92, 0;
	mov.b16 	%rs15, 0;
	cvt.u16.u32 	%rs9, %r44;
	cvt.u64.u32 	%rd58, %r24;
	mov.u16 	%rs16, %rs15;
$L__BB0_16:
	not.b32 	%r64, %r92;
	add.s32 	%r27, %r44, %r64;
	setp.le.u32 	%p18, %r1, %r92;
	@%p18 bra 	$L__BB0_33;
	mul.lo.s32 	%r28, %r92, %r44;
	add.s32 	%r65, %r28, %r92;
	mul.wide.u32 	%rd30, %r65, 8;
	add.s64 	%rd31, %rd3, %rd30;
	ld.global.f64 	%fd1, [%rd31];
	setp.eq.f64 	%p19, %fd1, 0d0000000000000000;
	add.s32 	%r29, %r92, %r24;
	mul.wide.u32 	%rd32, %r29, 8;
	add.s64 	%rd4, %rd3, %rd32;
	mov.f64 	%fd81, 0d0000000000000000;
	@%p19 bra 	$L__BB0_19;
	ld.global.f64 	%fd20, [%rd4];
	div.rn.f64 	%fd81, %fd20, %fd1;
$L__BB0_19:
	add.s32 	%r96, %r92, 1;
	setp.ge.s32 	%p20, %r96, %r44;
	@%p20 bra 	$L__BB0_32;
	sub.s32 	%r66, %r44, %r92;
	add.s32 	%r67, %r66, -2;
	setp.lt.u32 	%p21, %r67, 7;
	@%p21 bra 	$L__BB0_24;
	and.b32  	%r68, %r27, -8;
	neg.s32 	%r93, %r68;
	mad.lo.s32 	%r69, %r25, %r92, 1;
	mul.wide.u32 	%rd33, %r69, 8;
	add.s64 	%rd34, %rd3, 32;
	add.s64 	%rd70, %rd34, %rd33;
	add.s32 	%r70, %r24, %r92;
	add.s32 	%r71, %r70, 1;
	mul.wide.u32 	%rd35, %r71, 8;
	add.s64 	%rd69, %rd34, %rd35;
	mov.u32 	%r94, %r92;
$L__BB0_22:
	.pragma "nounroll";
	ld.global.f64 	%fd21, [%rd70+-32];
	mul.f64 	%fd22, %fd81, %fd21;
	ld.global.f64 	%fd23, [%rd69+-32];
	sub.f64 	%fd24, %fd23, %fd22;
	st.global.f64 	[%rd69+-32], %fd24;
	ld.global.f64 	%fd25, [%rd70+-24];
	mul.f64 	%fd26, %fd81, %fd25;
	ld.global.f64 	%fd27, [%rd69+-24];
	sub.f64 	%fd28, %fd27, %fd26;
	st.global.f64 	[%rd69+-24], %fd28;
	ld.global.f64 	%fd29, [%rd70+-16];
	mul.f64 	%fd30, %fd81, %fd29;
	ld.global.f64 	%fd31, [%rd69+-16];
	sub.f64 	%fd32, %fd31, %fd30;
	st.global.f64 	[%rd69+-16], %fd32;
	ld.global.f64 	%fd33, [%rd70+-8];
	mul.f64 	%fd34, %fd81, %fd33;
	ld.global.f64 	%fd35, [%rd69+-8];
	sub.f64 	%fd36, %fd35, %fd34;
	st.global.f64 	[%rd69+-8], %fd36;
	ld.global.f64 	%fd37, [%rd70];
	mul.f64 	%fd38, %fd81, %fd37;
	ld.global.f64 	%fd39, [%rd69];
	sub.f64 	%fd40, %fd39, %fd38;
	st.global.f64 	[%rd69], %fd40;
	ld.global.f64 	%fd41, [%rd70+8];
	mul.f64 	%fd42, %fd81, %fd41;
	ld.global.f64 	%fd43, [%rd69+8];
	sub.f64 	%fd44, %fd43, %fd42;
	st.global.f64 	[%rd69+8], %fd44;
	ld.global.f64 	%fd45, [%rd70+16];
	mul.f64 	%fd46, %fd81, %fd45;
	ld.global.f64 	%fd47, [%rd69+16];
	sub.f64 	%fd48, %fd47, %fd46;
	st.global.f64 	[%rd69+16], %fd48;
	ld.global.f64 	%fd49, [%rd70+24];
	mul.f64 	%fd50, %fd81, %fd49;
	ld.global.f64 	%fd51, [%rd69+24];
	sub.f64 	%fd52, %fd51, %fd50;
	st.global.f64 	[%rd69+24], %fd52;
	add.s32 	%r94, %r94, 8;
	add.s32 	%r93, %r93, 8;
	add.s64 	%rd70, %rd70, 64;
	add.s64 	%rd69, %rd69, 64;
	setp.ne.s32 	%p22, %r93, 0;
	@%p22 bra 	$L__BB0_22;
	add.s32 	%r96, %r94, 1;
$L__BB0_24:
	and.b32  	%r72, %r27, 7;
	setp.eq.s32 	%p23, %r72, 0;
	@%p23 bra 	$L__BB0_32;
	not.b16 	%rs8, %rs16;
	add.s16 	%rs10, %rs8, %rs9;
	cvt.u32.u16 	%r73, %rs10;
	and.b32  	%r38, %r73, 7;
	add.s32 	%r74, %r38, -1;
	setp.lt.u32 	%p24, %r74, 3;
	@%p24 bra 	$L__BB0_27;
	add.s32 	%r75, %r96, %r28;
	mul.wide.u32 	%rd36, %r75, 8;
	add.s64 	%rd37, %rd3, %rd36;
	ld.global.f64 	%fd53, [%rd37];
	mul.f64 	%fd54, %fd81, %fd53;
	add.s32 	%r76, %r96, %r24;
	mul.wide.u32 	%rd38, %r76, 8;
	add.s64 	%rd39, %rd3, %rd38;
	ld.global.f64 	%fd55, [%rd39];
	sub.f64 	%fd56, %fd55, %fd54;
	st.global.f64 	[%rd39], %fd56;
	cvt.u64.u32 	%rd40, %r28;
	cvt.u64.u32 	%rd41, %r96;
	add.s64 	%rd42, %rd41, %rd40;
	shl.b64 	%rd43, %rd42, 3;
	add.s64 	%rd44, %rd3, %rd43;
	ld.global.f64 	%fd57, [%rd44+8];
	mul.f64 	%fd58, %fd81, %fd57;
	add.s64 	%rd46, %rd41, %rd58;
	shl.b64 	%rd47, %rd46, 3;
	add.s64 	%rd48, %rd3, %rd47;
	ld.global.f64 	%fd59, [%rd48+8];
	sub.f64 	%fd60, %fd59, %fd58;
	st.global.f64 	[%rd48+8], %fd60;
	ld.global.f64 	%fd61, [%rd44+16];
	mul.f64 	%fd62, %fd81, %fd61;
	ld.global.f64 	%fd63, [%rd48+16];
	sub.f64 	%fd64, %fd63, %fd62;
	st.global.f64 	[%rd48+16], %fd64;
	ld.global.f64 	%fd65, [%rd44+24];
	mul.f64 	%fd66, %fd81, %fd65;
	ld.global.f64 	%fd67, [%rd48+24];
	sub.f64 	%fd68, %fd67, %fd66;
	st.global.f64 	[%rd48+24], %fd68;
	add.s32 	%r96, %r96, 4;
$L__BB0_27:
	and.b32  	%r77, %r38, 3;
	setp.eq.s32 	%p25, %r77, 0;
	@%p25 bra 	$L__BB0_32;
	xor.b16  	%rs11, %rs15, 3;
	cvt.u16.u32 	%rs12, %r44;
	add.s16 	%rs3, %rs11, %rs12;
	and.b16  	%rs13, %rs3, 3;
	setp.eq.s16 	%p26, %rs13, 1;
	@%p26 bra 	$L__BB0_30;
	add.s32 	%r78, %r96, %r28;
	mul.wide.u32 	%rd49, %r78, 8;
	add.s64 	%rd50, %rd3, %rd49;
	ld.global.f64 	%fd69, [%rd50];
	mul.f64 	%fd70, %fd81, %fd69;
	add.s32 	%r79, %r96, %r24;
	mul.wide.u32 	%rd51, %r79, 8;
	add.s64 	%rd52, %rd3, %rd51;
	ld.global.f64 	%fd71, [%rd52];
	sub.f64 	%fd72, %fd71, %fd70;
	st.global.f64 	[%rd52], %fd72;
	cvt.u64.u32 	%rd53, %r28;
	cvt.u64.u32 	%rd54, %r96;
	add.s64 	%rd55, %rd54, %rd53;
	shl.b64 	%rd56, %rd55, 3;
	add.s64 	%rd57, %rd3, %rd56;
	ld.global.f64 	%fd73, [%rd57+8];
	mul.f64 	%fd74, %fd81, %fd73;
	add.s64 	%rd59, %rd54, %rd58;
	shl.b64 	%rd60, %rd59, 3;
	add.s64 	%rd61, %rd3, %rd60;
	ld.global.f64 	%fd75, [%rd61+8];
	sub.f64 	%fd76, %fd75, %fd74;
	st.global.f64 	[%rd61+8], %fd76;
	add.s32 	%r96, %r96, 2;
$L__BB0_30:
	and.b16  	%rs14, %rs3, 1;
	setp.eq.b16 	%p27, %rs14, 1;
	not.pred 	%p28, %p27;
	@%p28 bra 	$L__BB0_32;
	add.s32 	%r80, %r96, %r28;
	mul.wide.u32 	%rd62, %r80, 8;
	add.s64 	%rd63, %rd3, %rd62;
	ld.global.f64 	%fd77, [%rd63];
	mul.f64 	%fd78, %fd81, %fd77;
	add.s32 	%r81, %r96, %r24;
	mul.wide.u32 	%rd64, %r81, 8;
	add.s64 	%rd65, %rd3, %rd64;
	ld.global.f64 	%fd79, [%rd65];
	sub.f64 	%fd80, %fd79, %fd78;
	st.global.f64 	[%rd65], %fd80;
$L__BB0_32:
	mov.b64 	%rd66, 0;
	st.global.u64 	[%rd4], %rd66;
	mul.wide.u32 	%rd67, %r29, 8;
	add.s64 	%rd68, %rd2, %rd67;
	st.global.f64 	[%rd68], %fd81;
$L__BB0_33:
	add.s32 	%r92, %r92, 1;
	setp.ne.s32 	%p29, %r92, %r44;
	add.s16 	%rs16, %rs16, 1;
	add.s16 	%rs15, %rs15, 1;
	@%p29 bra 	$L__BB0_16;
$L__BB0_34:
	ret;

}


// ===== COMPILED SASS (sm_100) =====

	.target	sm_100

	.elftype	@"ET_EXEC"


//--------------------- .note.nv.tkinfo           --------------------------
	.section	.note.nv.tkinfo,"",@"SHT_NOTE"
	.sectionflags	@"SHF_NOTE_NV_TKINFO"
	.tkinfo
        /*0018*/ 	.word	0x00000002
        /*0030*/ 	.string	""
        /*0030*/ 	.string	"ptxas"
        /*0030*/ 	.string	"Cuda compilation tools, release 13.0, V13.0.88"
        /*0030*/ 	.string	"Build cuda_13.0.r13.0/compiler.36424714_0"
        /*0030*/ 	.string	"-arch sm_100 -m 64 "



//--------------------- .note.nv.cuinfo           --------------------------
	.section	.note.nv.cuinfo,"",@"SHT_NOTE"
	.sectionflags	@"SHF_NOTE_NV_CUINFO"
        /*0018*/ 	.short	0x0002
        /*001a*/ 	.short	0x0064
        /*001c*/ 	.short	0x0082
	.zero		2


//--------------------- .nv.info                  --------------------------
	.section	.nv.info,"",@"SHT_CUDA_INFO"
	.align	4


	//----- nvinfo : EIATTR_REGCOUNT
	.align		4
        /*0000*/ 	.byte	0x04, 0x2f
        /*0002*/ 	.short	(.L_1 - .L_0)
	.align		4
.L_0:
        /*0004*/ 	.word	index@(_Z15luDecompositionPdS_S_i)
        /*0008*/ 	.word	0x00000020


	//----- nvinfo : EIATTR_FRAME_SIZE
	.align		4
.L_1:
        /*000c*/ 	.byte	0x04, 0x11
        /*000e*/ 	.short	(.L_3 - .L_2)
	.align		4
.L_2:
        /*0010*/ 	.word	index@($__internal_0_$__cuda_sm20_div_rn_f64_full)
        /*0014*/ 	.word	0x00000000


	//----- nvinfo : EIATTR_FRAME_SIZE
	.align		4
.L_3:
        /*0018*/ 	.byte	0x04, 0x11
        /*001a*/ 	.short	(.L_5 - .L_4)
	.align		4
.L_4:
        /*001c*/ 	.word	index@(_Z15luDecompositionPdS_S_i)
        /*0020*/ 	.word	0x00000000


	//----- nvinfo : EIATTR_MIN_STACK_SIZE
	.align		4
.L_5:
        /*0024*/ 	.byte	0x04, 0x12
        /*0026*/ 	.short	(.L_7 - .L_6)
	.align		4
.L_6:
        /*0028*/ 	.word	index@(_Z15luDecompositionPdS_S_i)
        /*002c*/ 	.word	0x00000000
.L_7:


//--------------------- .nv.compat                --------------------------
	.section	.nv.compat,"",@"SHT_CUDA_COMPAT_INFO"
	.align	4
        /*0000*/ 	.byte	0x02, 0x09, 0x00, 0x00, 0x02, 0x02, 0x01, 0x00, 0x02, 0x05, 0x05, 0x00, 0x03, 0x07, 0x01, 0x01
        /*0010*/ 	.byte	0x02, 0x03, 0x00, 0x00, 0x02, 0x06, 0x01, 0x00, 0x04, 0x0b, 0x08, 0x00, 0x01, 0x00, 0x00, 0x00
        /*0020*/ 	.byte	0x00, 0x00, 0x00, 0x00


//--------------------- .nv.info._Z15luDecompositionPdS_S_i --------------------------
	.section	.nv.info._Z15luDecompositionPdS_S_i,"",@"SHT_CUDA_INFO"
	.sectionflags	@""
	.align	4


	//----- nvinfo : EIATTR_CUDA_API_VERSION
	.align		4
        /*0000*/ 	.byte	0x04, 0x37
        /*0002*/ 	.short	(.L_9 - .L_8)
.L_8:
        /*0004*/ 	.word	0x00000082


	//----- nvinfo : EIATTR_KPARAM_INFO
	.align		4
.L_9:
        /*0008*/ 	.byte	0x04, 0x17
        /*000a*/ 	.short	(.L_11 - .L_10)
.L_10:
        /*000c*/ 	.word	0x00000000
        /*0010*/ 	.short	0x0003
        /*0012*/ 	.short	0x0018
        /*0014*/ 	.byte	0x00, 0xf0, 0x11, 0x00


	//----- nvinfo : EIATTR_KPARAM_INFO
	.align		4
.L_11:
        /*0018*/ 	.byte	0x04, 0x17
        /*001a*/ 	.short	(.L_13 - .L_12)
.L_12:
        /*001c*/ 	.word	0x00000000
        /*0020*/ 	.short	0x0002
        /*0022*/ 	.short	0x0010
        /*0024*/ 	.byte	0x00, 0xf5, 0x21, 0x00


	//----- nvinfo : EIATTR_KPARAM_INFO
	.align		4
.L_13:
        /*0028*/ 	.byte	0x04, 0x17
        /*002a*/ 	.short	(.L_15 - .L_14)
.L_14:
        /*002c*/ 	.word	0x00000000
        /*0030*/ 	.short	0x0001
        /*0032*/ 	.short	0x0008
        /*0034*/ 	.byte	0x00, 0xf5, 0x21, 0x00


	//----- nvinfo : EIATTR_KPARAM_INFO
	.align		4
.L_15:
        /*0038*/ 	.byte	0x04, 0x17
        /*003a*/ 	.short	(.L_17 - .L_16)
.L_16:
        /*003c*/ 	.word	0x00000000
        /*0040*/ 	.short	0x0000
        /*0042*/ 	.short	0x0000
        /*0044*/ 	.byte	0x00, 0xf5, 0x21, 0x00


	//----- nvinfo : EIATTR_SPARSE_MMA_MASK
	.align		4
.L_17:
        /*0048*/ 	.byte	0x03, 0x50
        /*004a*/ 	.short	0x0000


	//----- nvinfo : EIATTR_MAXREG_COUNT
	.align		4
        /*004c*/ 	.byte	0x03, 0x1b
        /*004e*/ 	.short	0x00ff


	//----- nvinfo : EIATTR_NUM_BARRIERS
	.align		4
        /*0050*/ 	.byte	0x02, 0x4c
        /*0052*/ 	.byte	0x01
	.zero		1


	//----- nvinfo : EIATTR_MERCURY_ISA_VERSION
	.align		4
        /*0054*/ 	.byte	0x03, 0x5f
        /*0056*/ 	.short	0x0101


	//----- nvinfo : EIATTR_VRC_CTA_INIT_COUNT
	.align		4
        /*0058*/ 	.byte	0x02, 0x4a
	.zero		1
	.zero		1


	//----- nvinfo : EIATTR_EXIT_INSTR_OFFSETS
	.align		4
        /*005c*/ 	.byte	0x04, 0x1c
        /*005e*/ 	.short	(.L_19 - .L_18)


	//   ....[0]....
.L_18:
        /*0060*/ 	.word	0x00000840


	//   ....[1]....
        /*0064*/ 	.word	0x00001570


	//----- nvinfo : EIATTR_CRS_STACK_SIZE
	.align		4
.L_19:
        /*0068*/ 	.byte	0x04, 0x1e
        /*006a*/ 	.short	(.L_21 - .L_20)
.L_20:
        /*006c*/ 	.word	0x00000000


	//----- nvinfo : EIATTR_CBANK_PARAM_SIZE
	.align		4
.L_21:
        /*0070*/ 	.byte	0x03, 0x19
        /*0072*/ 	.short	0x001c


	//----- nvinfo : EIATTR_PARAM_CBANK
	.align		4
        /*0074*/ 	.byte	0x04, 0x0a
        /*0076*/ 	.short	(.L_23 - .L_22)
	.align		4
.L_22:
        /*0078*/ 	.word	index@(.nv.constant0._Z15luDecompositionPdS_S_i)
        /*007c*/ 	.short	0x0380
        /*007e*/ 	.short	0x001c


	//----- nvinfo : EIATTR_SW_WAR
	.align		4
.L_23:
        /*0080*/ 	.byte	0x04, 0x36
        /*0082*/ 	.short	(.L_25 - .L_24)
.L_24:
        /*0084*/ 	.word	0x00000008
.L_25:


//--------------------- .nv.callgraph             --------------------------
	.section	.nv.callgraph,"",@"SHT_CUDA_CALLGRAPH"
	.align	4
	.sectionentsize	8
	.align		4
        /*0000*/ 	.word	0x00000000
	.align		4
        /*0004*/ 	.word	0xffffffff
	.align		4
        /*0008*/ 	.word	0x00000000
	.align		4
        /*000c*/ 	.word	0xfffffffe
	.align		4
        /*0010*/ 	.word	0x00000000
	.align		4
        /*0014*/ 	.word	0xfffffffd
	.align		4
        /*0018*/ 	.word	0x00000000
	.align		4
        /*001c*/ 	.word	0xfffffffc


//--------------------- .text._Z15luDecompositionPdS_S_i --------------------------
	.section	.text._Z15luDecompositionPdS_S_i,"ax",@progbits
	.align	128
        .global         _Z15luDecompositionPdS_S_i
        .type           _Z15luDecompositionPdS_S_i,@function
        .size           _Z15luDecompositionPdS_S_i,(.L_x_34 - _Z15luDecompositionPdS_S_i)
        .other          _Z15luDecompositionPdS_S_i,@"STO_CUDA_ENTRY STV_DEFAULT"
_Z15luDecompositionPdS_S_i:
.text._Z15luDecompositionPdS_S_i:
[----:B------:R-:W-:Y:S01]  /*0000*/  LDC R1, c[0x0][0x37c] ;  /* 0x0000df00ff017b82 */ /* 0x000fe20000000800 */
[----:B------:R-:W0:Y:S07]  /*0010*/  S2R R3, SR_TID.Y ;  /* 0x0000000000037919 */ /* 0x000e2e0000002200 */
[----:B------:R-:W0:Y:S01]  /*0020*/  S2UR UR4, SR_CTAID.Y ;  /* 0x00000000000479c3 */ /* 0x000e220000002600 */
[----:B------:R-:W1:Y:S01]  /*0030*/  LDCU.64 UR8, c[0x0][0x358] ;  /* 0x00006b00ff0877ac */ /* 0x000e620008000a00 */
[----:B------:R-:W-:Y:S06]  /*0040*/  BSSY.RECONVERGENT B0, `(.L_x_0) ;  /* 0x000007d000007945 */ /* 0x000fec0003800200 */
[----:B------:R-:W0:Y:S08]  /*0050*/  LDC R2, c[0x0][0x364] ;  /* 0x0000d900ff027b82 */ /* 0x000e300000000800 */
[----:B------:R-:W2:Y:S01]  /*0060*/  LDC R5, c[0x0][0x398] ;  /* 0x0000e600ff057b82 */ /* 0x000ea20000000800 */
[----:B0-----:R-:W-:-:S05]  /*0070*/  IMAD R2, R2, UR4, R3 ;  /* 0x0000000402027c24 */ /* 0x001fca000f8e0203 */
[----:B--2---:R-:W-:-:S13]  /*0080*/  ISETP.GE.AND P0, PT, R2, R5, PT ;  /* 0x000000050200720c */ /* 0x004fda0003f06270 */
[----:B-1----:R-:W-:Y:S05]  /*0090*/  @P0 BRA `(.L_x_1) ;  /* 0x0000000400dc0947 */ /* 0x002fea0003800000 */
[----:B------:R-:W-:Y:S01]  /*00a0*/  ISETP.NE.AND P0, PT, R2, RZ, PT ;  /* 0x000000ff0200720c */ /* 0x000fe20003f05270 */
[----:B------:R-:W-:Y:S01]  /*00b0*/  BSSY.RECONVERGENT B1, `(.L_x_2) ;  /* 0x0000033000017945 */ /* 0x000fe20003800200 */
[----:B------:R-:W-:-:S11]  /*00c0*/  IMAD.MOV.U32 R0, RZ, RZ, RZ ;  /* 0x000000ffff007224 */ /* 0x000fd600078e00ff */
[----:B------:R-:W-:Y:S05]  /*00d0*/  @!P0 BRA `(.L_x_3) ;  /* 0x0000000000c08947 */ /* 0x000fea0003800000 */
[----:B------:R-:W-:Y:S01]  /*00e0*/  VIMNMX.U32 R4, PT, PT, R2, R5, PT ;  /* 0x0000000502047248 */ /* 0x000fe20003fe0000 */
[----:B------:R-:W-:Y:S01]  /*00f0*/  BSSY.RECONVERGENT B2, `(.L_x_4) ;  /* 0x000001e000027945 */ /* 0x000fe20003800200 */
[----:B------:R-:W-:Y:S02]  /*0100*/  IMAD.MOV.U32 R0, RZ, RZ, RZ ;  /* 0x000000ffff007224 */ /* 0x000fe400078e00ff */
[C---:B------:R-:W-:Y:S02]  /*0110*/  ISETP.GE.U32.AND P0, PT, R4.reuse, 0x4, PT ;  /* 0x000000040400780c */ /* 0x040fe40003f06070 */
[----:B------:R-:W-:-:S04]  /*0120*/  LOP3.LUT R3, R4, 0x3, RZ, 0xc0, !PT ;  /* 0x0000000304037812 */ /* 0x000fc800078ec0ff */
[----:B------:R-:W-:-:S07]  /*0130*/  ISETP.NE.AND P1, PT, R3, RZ, PT ;  /* 0x000000ff0300720c */ /* 0x000fce0003f25270 */
[----:B------:R-:W-:Y:S06]  /*0140*/  @!P0 BRA `(.L_x_5) ;  /* 0x0000000000608947 */ /* 0x000fec0003800000 */
[----:B------:R-:W0:Y:S01]  /*0150*/  LDC.64 R6, c[0x0][0x390] ;  /* 0x0000e400ff067b82 */ /* 0x000e220000000a00 */
[----:B------:R-:W-:Y:S01]  /*0160*/  LOP3.LUT R0, R4, 0xffffffc, RZ, 0xc0, !PT ;  /* 0x0ffffffc04007812 */ /* 0x000fe200078ec0ff */
[----:B------:R-:W-:-:S06]  /*0170*/  IMAD.MOV.U32 R27, RZ, RZ, RZ ;  /* 0x000000ffff1b7224 */ /* 0x000fcc00078e00ff */
[----:B------:R-:W1:Y:S08]  /*0180*/  LDC.64 R8, c[0x0][0x380] ;  /* 0x0000e000ff087b82 */ /* 0x000e700000000a00 */
[----:B------:R-:W2:Y:S02]  /*0190*/  LDC.64 R10, c[0x0][0x388] ;  /* 0x0000e200ff0a7b82 */ /* 0x000ea40000000a00 */
.L_x_6:
[----:B---3--:R-:W-:-:S04]  /*01a0*/  IMAD R15, R2, R5, R27 ;  /* 0x00000005020f7224 */ /* 0x008fc800078e021b */
[----:B-1----:R-:W-:-:S05]  /*01b0*/  IMAD.WIDE R16, R15, 0x8, R8 ;  /* 0x000000080f107825 */ /* 0x002fca00078e0208 */
[----:B------:R-:W3:Y:S01]  /*01c0*/  LDG.E.64 R18, desc[UR8][R16.64] ;  /* 0x0000000810127981 */ /* 0x000ee2000c1e1b00 */
[----:B--2---:R-:W-:-:S04]  /*01d0*/  IMAD.WIDE R12, R15, 0x8, R10 ;  /* 0x000000080f0c7825 */ /* 0x004fc800078e020a */
[----:B0-----:R-:W-:Y:S01]  /*01e0*/  IMAD.WIDE R14, R15, 0x8, R6 ;  /* 0x000000080f0e7825 */ /* 0x001fe200078e0206 */
[----:B---3--:R3:W-:Y:S04]  /*01f0*/  STG.E.64 desc[UR8][R12.64], R18 ;  /* 0x000000120c007986 */ /* 0x0087e8000c101b08 */
[----:B------:R3:W-:Y:S04]  /*0200*/  STG.E.64 desc[UR8][R14.64], R18 ;  /* 0x000000120e007986 */ /* 0x0007e8000c101b08 */
[----:B------:R-:W2:Y:S04]  /*0210*/  LDG.E.64 R20, desc[UR8][R16.64+0x8] ;  /* 0x0000080810147981 */ /* 0x000ea8000c1e1b00 */
[----:B--2---:R3:W-:Y:S04]  /*0220*/  STG.E.64 desc[UR8][R12.64+0x8], R20 ;  /* 0x000008140c007986 */ /* 0x0047e8000c101b08 */
[----:B------:R3:W-:Y:S04]  /*0230*/  STG.E.64 desc[UR8][R14.64+0x8], R20 ;  /* 0x000008140e007986 */ /* 0x0007e8000c101b08 */
[----:B------:R-:W2:Y:S04]  /*0240*/  LDG.E.64 R22, desc[UR8][R16.64+0x10] ;  /* 0x0000100810167981 */ /* 0x000ea8000c1e1b00 */
[----:B--2---:R3:W-:Y:S04]  /*0250*/  STG.E.64 desc[UR8][R12.64+0x10], R22 ;  /* 0x000010160c007986 */ /* 0x0047e8000c101b08 */
[----:B------:R3:W-:Y:S04]  /*0260*/  STG.E.64 desc[UR8][R14.64+0x10], R22 ;  /* 0x000010160e007986 */ /* 0x0007e8000c101b08 */
[----:B------:R-:W2:Y:S01]  /*0270*/  LDG.E.64 R24, desc[UR8][R16.64+0x18] ;  /* 0x0000180810187981 */ /* 0x000ea2000c1e1b00 */
[----:B------:R-:W-:-:S05]  /*0280*/  VIADD R27, R27, 0x4 ;  /* 0x000000041b1b7836 */ /* 0x000fca0000000000 */
[----:B------:R-:W-:Y:S01]  /*0290*/  ISETP.NE.AND P0, PT, R27, R0, PT ;  /* 0x000000001b00720c */ /* 0x000fe20003f05270 */
[----:B--2---:R3:W-:Y:S04]  /*02a0*/  STG.E.64 desc[UR8][R12.64+0x18], R24 ;  /* 0x000018180c007986 */ /* 0x0047e8000c101b08 */
[----:B------:R3:W-:Y:S08]  /*02b0*/  STG.E.64 desc[UR8][R14.64+0x18], R24 ;  /* 0x000018180e007986 */ /* 0x0007f0000c101b08 */
[----:B------:R-:W-:Y:S05]  /*02c0*/  @P0 BRA `(.L_x_6) ;  /* 0xfffffffc00b40947 */ /* 0x000fea000383ffff */
.L_x_5:
[----:B------:R-:W-:Y:S05]  /*02d0*/  BSYNC.RECONVERGENT B2 ;  /* 0x0000000000027941 */ /* 0x000fea0003800200 */
.L_x_4:
[----:B------:R-:W-:Y:S05]  /*02e0*/  @!P1 BRA `(.L_x_3) ;  /* 0x00000000003c9947 */ /* 0x000fea0003800000 */
[----:B------:R-:W0:Y:S01]  /*02f0*/  LDC.64 R16, c[0x0][0x390] ;  /* 0x0000e400ff107b82 */ /* 0x000e220000000a00 */
[----:B------:R-:W-:-:S07]  /*0300*/  IMAD.MOV.U32 R4, RZ, RZ, RZ ;  /* 0x000000ffff047224 */ /* 0x000fce00078e00ff */
[----:B---3--:R-:W1:Y:S08]  /*0310*/  LDC.64 R12, c[0x0][0x380] ;  /* 0x0000e000ff0c7b82 */ /* 0x008e700000000a00 */
[----:B------:R-:W2:Y:S02]  /*0320*/  LDC.64 R14, c[0x0][0x388] ;  /* 0x0000e200ff0e7b82 */ /* 0x000ea40000000a00 */
.L_x_7:
[----:B----4-:R-:W-:-:S04]  /*0330*/  IMAD R11, R2, R5, R0 ;  /* 0x00000005020b7224 */ /* 0x010fc800078e0200 */
[----:B-1----:R-:W-:-:S06]  /*0340*/  IMAD.WIDE R6, R11, 0x8, R12 ;  /* 0x000000080b067825 */ /* 0x002fcc00078e020c */
[----:B------:R-:W3:Y:S01]  /*0350*/  LDG.E.64 R6, desc[UR8][R6.64] ;  /* 0x0000000806067981 */ /* 0x000ee2000c1e1b00 */
[----:B--2---:R-:W-:-:S04]  /*0360*/  IMAD.WIDE R8, R11, 0x8, R14 ;  /* 0x000000080b087825 */ /* 0x004fc800078e020e */
[----:B0-----:R-:W-:-:S04]  /*0370*/  IMAD.WIDE R10, R11, 0x8, R16 ;  /* 0x000000080b0a7825 */ /* 0x001fc800078e0210 */
[----:B------:R-:W-:Y:S02]  /*0380*/  VIADD R4, R4, 0x1 ;  /* 0x0000000104047836 */ /* 0x000fe40000000000 */
[----:B------:R-:W-:-:S03]  /*0390*/  VIADD R0, R0, 0x1 ;  /* 0x0000000100007836 */ /* 0x000fc60000000000 */
[----:B------:R-:W-:Y:S01]  /*03a0*/  ISETP.NE.AND P0, PT, R4, R3, PT ;  /* 0x000000030400720c */ /* 0x000fe20003f05270 */
[----:B---3--:R4:W-:Y:S04]  /*03b0*/  STG.E.64 desc[UR8][R8.64], R6 ;  /* 0x0000000608007986 */ /* 0x0089e8000c101b08 */
[----:B------:R4:W-:Y:S08]  /*03c0*/  STG.E.64 desc[UR8][R10.64], R6 ;  /* 0x000000060a007986 */ /* 0x0009f0000c101b08 */
[----:B------:R-:W-:Y:S05]  /*03d0*/  @P0 BRA `(.L_x_7) ;  /* 0xfffffffc00d40947 */ /* 0x000fea000383ffff */
.L_x_3:
[----:B------:R-:W-:Y:S05]  /*03e0*/  BSYNC.RECONVERGENT B1 ;  /* 0x0000000000017941 */ /* 0x000fea0003800200 */
.L_x_2:
[----:B------:R-:W-:-:S13]  /*03f0*/  ISETP.GE.AND P0, PT, R0, R5, PT ;  /* 0x000000050000720c */ /* 0x000fda0003f06270 */
[----:B------:R-:W-:Y:S05]  /*0400*/  @P0 BRA `(.L_x_1) ;  /* 0x0000000400000947 */ /* 0x000fea0003800000 */
[----:B----4-:R-:W0:Y:S01]  /*0410*/  LDC.64 R6, c[0x0][0x390] ;  /* 0x0000e400ff067b82 */ /* 0x010e220000000a00 */
[----:B------:R-:W-:Y:S01]  /*0420*/  IMAD.IADD R3, R5, 0x1, -R0 ;  /* 0x0000000105037824 */ /* 0x000fe200078e0a00 */
[----:B------:R-:W-:Y:S04]  /*0430*/  BSSY.RECONVERGENT B1, `(.L_x_8) ;  /* 0x0000017000017945 */ /* 0x000fe80003800200 */
[----:B---3--:R-:W-:Y:S02]  /*0440*/  LOP3.LUT P0, R23, R3, 0x3, RZ, 0xc0, !PT ;  /* 0x0000000303177812 */ /* 0x008fe4000780c0ff */
[----:B------:R-:W-:-:S11]  /*0450*/  MOV R3, R0 ;  /* 0x0000000000037202 */ /* 0x000fd60000000f00 */
[----:B------:R-:W-:Y:S05]  /*0460*/  @!P0 BRA `(.L_x_9) ;  /* 0x00000000004c8947 */ /* 0x000fea0003800000 */
[----:B------:R-:W1:Y:S01]  /*0470*/  LDC.64 R8, c[0x0][0x390] ;  /* 0x0000e400ff087b82 */ /* 0x000e620000000a00 */
[----:B------:R-:W-:Y:S02]  /*0480*/  IMAD.MOV.U32 R4, RZ, RZ, RZ ;  /* 0x000000ffff047224 */ /* 0x000fe400078e00ff */
[----:B------:R-:W-:-:S05]  /*0490*/  IMAD.MOV.U32 R3, RZ, RZ, R0 ;  /* 0x000000ffff037224 */ /* 0x000fca00078e0000 */
[----:B------:R-:W2:Y:S08]  /*04a0*/  LDC.64 R10, c[0x0][0x380] ;  /* 0x0000e000ff0a7b82 */ /* 0x000eb00000000a00 */
[----:B------:R-:W3:Y:S02]  /*04b0*/  LDC.64 R12, c[0x0][0x388] ;  /* 0x0000e200ff0c7b82 */ /* 0x000ee40000000a00 */
.L_x_10:
[----:B----4-:R-:W-:-:S04]  /*04c0*/  IMAD R21, R2, R5, R3 ;  /* 0x0000000502157224 */ /* 0x010fc800078e0203 */
[----:B--2---:R-:W-:-:S06]  /*04d0*/  IMAD.WIDE R14, R21, 0x8, R10 ;  /* 0x00000008150e7825 */ /* 0x004fcc00078e020a */
[----:B------:R-:W2:Y:S01]  /*04e0*/  LDG.E.64 R14, desc[UR8][R14.64] ;  /* 0x000000080e0e7981 */ /* 0x000ea2000c1e1b00 */
[----:B------:R-:W-:Y:S01]  /*04f0*/  ISETP.NE.AND P0, PT, R2, R3, PT ;  /* 0x000000030200720c */ /* 0x000fe20003f05270 */
[----:B-1----:R-:W-:-:S03]  /*0500*/  IMAD.WIDE R18, R21, 0x8, R8 ;  /* 0x0000000815127825 */ /* 0x002fc600078e0208 */
[----:B------:R-:W-:Y:S01]  /*0510*/  FSEL R17, RZ, 1.875, P0 ;  /* 0x3ff00000ff117808 */ /* 0x000fe20000000000 */
[----:B---3--:R-:W-:-:S04]  /*0520*/  IMAD.WIDE R20, R21, 0x8, R12 ;  /* 0x0000000815147825 */ /* 0x008fc800078e020c */
[----:B------:R-:W-:Y:S02]  /*0530*/  IMAD.MOV.U32 R16, RZ, RZ, RZ ;  /* 0x000000ffff107224 */ /* 0x000fe400078e00ff */
[----:B------:R-:W-:Y:S02]  /*0540*/  VIADD R4, R4, 0x1 ;  /* 0x0000000104047836 */ /* 0x000fe40000000000 */
[----:B------:R-:W-:-:S03]  /*0550*/  VIADD R3, R3, 0x1 ;  /* 0x0000000103037836 */ /* 0x000fc60000000000 */
[----:B------:R-:W-:Y:S01]  /*0560*/  ISETP.NE.AND P0, PT, R4, R23, PT ;  /* 0x000000170400720c */ /* 0x000fe20003f05270 */
[----:B--2---:R4:W-:Y:S04]  /*0570*/  STG.E.64 desc[UR8][R18.64], R14 ;  /* 0x0000000e12007986 */ /* 0x0049e8000c101b08 */
[----:B------:R4:W-:Y:S08]  /*0580*/  STG.E.64 desc[UR8][R20.64], R16 ;  /* 0x0000001014007986 */ /* 0x0009f0000c101b08 */
[----:B------:R-:W-:Y:S05]  /*0590*/  @P0 BRA `(.L_x_10) ;  /* 0xfffffffc00c80947 */ /* 0x000fea000383ffff */
.L_x_9:
[----:B------:R-:W-:Y:S05]  /*05a0*/  BSYNC.RECONVERGENT B1 ;  /* 0x0000000000017941 */ /* 0x000fea0003800200 */
.L_x_8:
[----:B------:R-:W1:Y:S01]  /*05b0*/  LDC.64 R10, c[0x0][0x380] ;  /* 0x0000e000ff0a7b82 */ /* 0x000e620000000a00 */
[----:B------:R-:W-:-:S05]  /*05c0*/  IMAD.IADD R0, R0, 0x1, -R5 ;  /* 0x0000000100007824 */ /* 0x000fca00078e0a05 */
[----:B------:R-:W-:Y:S02]  /*05d0*/  ISETP.GT.U32.AND P0, PT, R0, -0x4, PT ;  /* 0xfffffffc0000780c */ /* 0x000fe40003f04070 */
[----:B------:R-:W2:Y:S11]  /*05e0*/  LDC.64 R8, c[0x0][0x388] ;  /* 0x0000e200ff087b82 */ /* 0x000eb60000000a00 */
[----:B------:R-:W-:Y:S05]  /*05f0*/  @P0 BRA `(.L_x_1) ;  /* 0x0000000000840947 */ /* 0x000fea0003800000 */
.L_x_11:
[----:B--2-4-:R-:W-:-:S04]  /*0600*/  IMAD R15, R2, R5, R3 ;  /* 0x00000005020f7224 */ /* 0x014fc800078e0203 */
[----:B-1----:R-:W-:-:S05]  /*0610*/  IMAD.WIDE R16, R15, 0x8, R10 ;  /* 0x000000080f107825 */ /* 0x002fca00078e020a */
[----:B------:R-:W3:Y:S01]  /*0620*/  LDG.E.64 R18, desc[UR8][R16.64] ;  /* 0x0000000810127981 */ /* 0x000ee2000c1e1b00 */
[----:B------:R-:W-:Y:S01]  /*0630*/  ISETP.NE.AND P0, PT, R2, R3, PT ;  /* 0x000000030200720c */ /* 0x000fe20003f05270 */
[----:B0-----:R-:W-:-:S03]  /*0640*/  IMAD.WIDE R12, R15, 0x8, R6 ;  /* 0x000000080f0c7825 */ /* 0x001fc600078e0206 */
[----:B------:R-:W-:Y:S01]  /*0650*/  FSEL R27, RZ, 1.875, P0 ;  /* 0x3ff00000ff1b7808 */ /* 0x000fe20000000000 */
[----:B--2---:R-:W-:-:S04]  /*0660*/  IMAD.WIDE R14, R15, 0x8, R8 ;  /* 0x000000080f0e7825 */ /* 0x004fc800078e0208 */
[----:B------:R-:W-:Y:S01]  /*0670*/  IMAD.MOV.U32 R26, RZ, RZ, RZ ;  /* 0x000000ffff1a7224 */ /* 0x000fe200078e00ff */
[----:B---3--:R-:W-:Y:S04]  /*0680*/  STG.E.64 desc[UR8][R12.64], R18 ;  /* 0x000000120c007986 */ /* 0x008fe8000c101b08 */
[----:B------:R0:W-:Y:S04]  /*0690*/  STG.E.64 desc[UR8][R14.64], R26 ;  /* 0x0000001a0e007986 */ /* 0x0001e8000c101b08 */
[----:B------:R-:W2:Y:S01]  /*06a0*/  LDG.E.64 R20, desc[UR8][R16.64+0x8] ;  /* 0x0000080810147981 */ /* 0x000ea2000c1e1b00 */
[----:B------:R-:W-:-:S02]  /*06b0*/  VIADD R23, R3, 0x1 ;  /* 0x0000000103177836 */ /* 0x000fc40000000000 */
[----:B------:R-:W-:-:S03]  /*06c0*/  HFMA2 R24, -RZ, RZ, 0, 0 ;  /* 0x00000000ff187431 */ /* 0x000fc600000001ff */
[----:B------:R-:W-:-:S04]  /*06d0*/  ISETP.NE.AND P0, PT, R2, R23, PT ;  /* 0x000000170200720c */ /* 0x000fc80003f05270 */
[----:B------:R-:W-:Y:S01]  /*06e0*/  FSEL R25, RZ, 1.875, P0 ;  /* 0x3ff00000ff197808 */ /* 0x000fe20000000000 */
[----:B------:R-:W-:Y:S01]  /*06f0*/  VIADD R29, R3, 0x2 ;  /* 0x00000002031d7836 */ /* 0x000fe20000000000 */
[----:B--2---:R1:W-:Y:S04]  /*0700*/  STG.E.64 desc[UR8][R12.64+0x8], R20 ;  /* 0x000008140c007986 */ /* 0x0043e8000c101b08 */
[----:B------:R2:W-:Y:S04]  /*0710*/  STG.E.64 desc[UR8][R14.64+0x8], R24 ;  /* 0x000008180e007986 */ /* 0x0005e8000c101b08 */
[----:B------:R-:W3:Y:S01]  /*0720*/  LDG.E.64 R22, desc[UR8][R16.64+0x10] ;  /* 0x0000100810167981 */ /* 0x000ee2000c1e1b00 */
[----:B------:R-:W-:-:S04]  /*0730*/  ISETP.NE.AND P0, PT, R2, R29, PT ;  /* 0x0000001d0200720c */ /* 0x000fc80003f05270 */
[----:B0-----:R-:W-:Y:S01]  /*0740*/  FSEL R27, RZ, 1.875, P0 ;  /* 0x3ff00000ff1b7808 */ /* 0x001fe20000000000 */
[----:B------:R-:W-:Y:S01]  /*0750*/  VIADD R29, R3, 0x3 ;  /* 0x00000003031d7836 */ /* 0x000fe20000000000 */
[----:B---3--:R2:W-:Y:S04]  /*0760*/  STG.E.64 desc[UR8][R12.64+0x10], R22 ;  /* 0x000010160c007986 */ /* 0x0085e8000c101b08 */
[----:B------:R2:W-:Y:S04]  /*0770*/  STG.E.64 desc[UR8][R14.64+0x10], R26 ;  /* 0x0000101a0e007986 */ /* 0x0005e8000c101b08 */
[----:B------:R-:W3:Y:S01]  /*0780*/  LDG.E.64 R18, desc[UR8][R16.64+0x18] ;  /* 0x0000180810127981 */ /* 0x000ee2000c1e1b00 */
[----:B------:R-:W-:Y:S01]  /*0790*/  ISETP.NE.AND P0, PT, R2, R29, PT ;  /* 0x0000001d0200720c */ /* 0x000fe20003f05270 */
[----:B-1----:R-:W-:-:S02]  /*07a0*/  IMAD.MOV.U32 R20, RZ, RZ, RZ ;  /* 0x000000ffff147224 */ /* 0x002fc400078e00ff */
[----:B------:R-:W-:Y:S01]  /*07b0*/  VIADD R3, R3, 0x4 ;  /* 0x0000000403037836 */ /* 0x000fe20000000000 */
[----:B------:R-:W-:-:S04]  /*07c0*/  FSEL R21, RZ, 1.875, P0 ;  /* 0x3ff00000ff157808 */ /* 0x000fc80000000000 */
[----:B------:R-:W-:Y:S01]  /*07d0*/  ISETP.NE.AND P0, PT, R3, R5, PT ;  /* 0x000000050300720c */ /* 0x000fe20003f05270 */
[----:B---3--:R2:W-:Y:S04]  /*07e0*/  STG.E.64 desc[UR8][R12.64+0x18], R18 ;  /* 0x000018120c007986 */ /* 0x0085e8000c101b08 */
[----:B------:R2:W-:Y:S08]  /*07f0*/  STG.E.64 desc[UR8][R14.64+0x18], R20 ;  /* 0x000018140e007986 */ /* 0x0005f0000c101b08 */
[----:B------:R-:W-:Y:S05]  /*0800*/  @P0 BRA `(.L_x_11) ;  /* 0xfffffffc007c0947 */ /* 0x000fea000383ffff */
.L_x_1:
[----:B------:R-:W-:Y:S05]  /*0810*/  BSYNC.RECONVERGENT B0 ;  /* 0x0000000000007941 */ /* 0x000fea0003800200 */
.L_x_0:
[----:B------:R-:W-:Y:S01]  /*0820*/  BAR.SYNC.DEFER_BLOCKING 0x0 ;  /* 0x0000000000007b1d */ /* 0x000fe20000010000 */
[----:B------:R-:W-:-:S13]  /*0830*/  ISETP.GE.AND P0, PT, R5, 0x1, PT ;  /* 0x000000010500780c */ /* 0x000fda0003f06270 */
[----:B------:R-:W-:Y:S05]  /*0840*/  @!P0 EXIT ;  /* 0x000000000000894d */ /* 0x000fea0003800000 */
[----:B------:R-:W-:Y:S01]  /*0850*/  IMAD R3, R2, R5, RZ ;  /* 0x0000000502037224 */ /* 0x000fe200078e02ff */
[----:B0---4-:R-:W-:Y:S01]  /*0860*/  PRMT R6, RZ, 0x7610, R6 ;  /* 0x00007610ff067816 */ /* 0x011fe20000000006 */
[----:B------:R-:W-:Y:S01]  /*0870*/  VIADD R4, R5, 0x1 ;  /* 0x0000000105047836 */ /* 0x000fe20000000000 */
[----:B------:R-:W-:Y:S01]  /*0880*/  PRMT R7, RZ, 0x7610, R7 ;  /* 0x00007610ff077816 */ /* 0x000fe20000000007 */
[----:B------:R-:W-:Y:S01]  /*0890*/  IMAD.MOV.U32 R5, RZ, RZ, RZ ;  /* 0x000000ffff057224 */ /* 0x000fe200078e00ff */
[----:B------:R-:W0:Y:S06]  /*08a0*/  LDCU.U16 UR6, c[0x0][0x398] ;  /* 0x00007300ff0677ac */ /* 0x000e2c0008000400 */
.L_x_27:
[----:B----4-:R-:W4:Y:S01]  /*08b0*/  LDCU UR4, c[0x0][0x398] ;  /* 0x00007300ff0477ac */ /* 0x010f220008000800 */
[----:B------:R-:W-:Y:S01]  /*08c0*/  ISETP.GT.U32.AND P0, PT, R2, R5, PT ;  /* 0x000000050200720c */ /* 0x000fe20003f04070 */
[----:B------:R-:W-:Y:S01]  /*08d0*/  BSSY.RECONVERGENT B0, `(.L_x_12) ;  /* 0x00000c4000007945 */ /* 0x000fe20003800200 */
[----:B----4-:R-:W-:-:S11]  /*08e0*/  IMAD.U32 R0, RZ, RZ, UR4 ;  /* 0x00000004ff007e24 */ /* 0x010fd6000f8e00ff */
[----:B------:R-:W-:Y:S05]  /*08f0*/  @!P0 BRA `(.L_x_13) ;  /* 0x0000000c00048947 */ /* 0x000fea0003800000 */
[----:B--2---:R-:W2:Y:S01]  /*0900*/  LDC.64 R8, c[0x0][0x390] ;  /* 0x0000e400ff087b82 */ /* 0x004ea20000000a00 */
[----:B---3--:R-:W-:-:S05]  /*0910*/  IMAD R24, R5, R0, RZ ;  /* 0x0000000005187224 */ /* 0x008fca00078e02ff */
[----:B------:R-:W-:-:S05]  /*0920*/  IADD3 R15, PT, PT, R24, R5, RZ ;  /* 0x00000005180f7210 */ /* 0x000fca0007ffe0ff */
[----:B--2---:R-:W-:-:S06]  /*0930*/  IMAD.WIDE.U32 R14, R15, 0x8, R8 ;  /* 0x000000080f0e7825 */ /* 0x004fcc00078e0008 */
[----:B------:R-:W2:Y:S01]  /*0940*/  LDG.E.64 R14, desc[UR8][R14.64] ;  /* 0x000000080e0e7981 */ /* 0x000ea2000c1e1b00 */
[----:B-1----:R-:W-:Y:S01]  /*0950*/  LOP3.LUT R11, RZ, R5, RZ, 0x33, !PT ;  /* 0x00000005ff0b7212 */ /* 0x002fe200078e33ff */
[----:B------:R-:W-:Y:S01]  /*0960*/  IMAD.IADD R25, R3, 0x1, R5 ;  /* 0x0000000103197824 */ /* 0x000fe200078e0205 */
[----:B------:R-:W-:Y:S01]  /*0970*/  BSSY.RECONVERGENT B1, `(.L_x_14) ;  /* 0x0000019000017945 */ /* 0x000fe20003800200 */
[----:B------:R-:W-:Y:S02]  /*0980*/  CS2R R18, SRZ ;  /* 0x0000000000127805 */ /* 0x000fe4000001ff00 */
[----:B------:R-:W-:Y:S02]  /*0990*/  IMAD.IADD R26, R11, 0x1, R0 ;  /* 0x000000010b1a7824 */ /* 0x000fe400078e0200 */
[----:B------:R-:W-:Y:S01]  /*09a0*/  IMAD.WIDE.U32 R8, R25, 0x8, R8 ;  /* 0x0000000819087825 */ /* 0x000fe200078e0008 */
[----:B--2---:R-:W-:-:S14]  /*09b0*/  DSETP.NEU.AND P0, PT, R14, RZ, PT ;  /* 0x000000ff0e00722a */ /* 0x004fdc0003f0d000 */
[----:B------:R-:W-:Y:S05]  /*09c0*/  @!P0 BRA `(.L_x_15) ;  /* 0x00000000004c8947 */ /* 0x000fea0003800000 */
[----:B------:R-:W2:Y:S01]  /*09d0*/  LDG.E.64 R12, desc[UR8][R8.64] ;  /* 0x00000008080c7981 */ /* 0x000ea2000c1e1b00 */
[----:B------:R-:W1:Y:S01]  /*09e0*/  MUFU.RCP64H R11, R15 ;  /* 0x0000000f000b7308 */ /* 0x000e620000001800 */
[----:B------:R-:W-:Y:S01]  /*09f0*/  IMAD.MOV.U32 R10, RZ, RZ, 0x1 ;  /* 0x00000001ff0a7424 */ /* 0x000fe200078e00ff */
[----:B------:R-:W-:Y:S05]  /*0a00*/  BSSY.RECONVERGENT B2, `(.L_x_15) ;  /* 0x000000f000027945 */ /* 0x000fea0003800200 */
[----:B-1----:R-:W-:-:S08]  /*0a10*/  DFMA R16, -R14, R10, 1 ;  /* 0x3ff000000e10742b */ /* 0x002fd0000000010a */
[----:B------:R-:W-:-:S08]  /*0a20*/  DFMA R16, R16, R16, R16 ;  /* 0x000000101010722b */ /* 0x000fd00000000010 */
[----:B------:R-:W-:-:S08]  /*0a30*/  DFMA R16, R10, R16, R10 ;  /* 0x000000100a10722b */ /* 0x000fd0000000000a */
[----:B------:R-:W-:-:S08]  /*0a40*/  DFMA R18, -R14, R16, 1 ;  /* 0x3ff000000e12742b */ /* 0x000fd00000000110 */
[----:B------:R-:W-:-:S08]  /*0a50*/  DFMA R18, R16, R18, R16 ;  /* 0x000000121012722b */ /* 0x000fd00000000010 */
[----:B--2---:R-:W-:Y:S01]  /*0a60*/  DMUL R10, R12, R18 ;  /* 0x000000120c0a7228 */ /* 0x004fe20000000000 */
[----:B------:R-:W-:-:S07]  /*0a70*/  FSETP.GEU.AND P1, PT, |R13|, 6.5827683646048100446e-37, PT ;  /* 0x036000000d00780b */ /* 0x000fce0003f2e200 */
[----:B------:R-:W-:-:S08]  /*0a80*/  DFMA R16, -R14, R10, R12 ;  /* 0x0000000a0e10722b */ /* 0x000fd0000000010c */
[----:B------:R-:W-:-:S10]  /*0a90*/  DFMA R18, R18, R16, R10 ;  /* 0x000000101212722b */ /* 0x000fd4000000000a */
[----:B------:R-:W-:-:S05]  /*0aa0*/  FFMA R0, RZ, R15, R19 ;  /* 0x0000000fff007223 */ /* 0x000fca0000000013 */
[----:B------:R-:W-:-:S13]  /*0ab0*/  FSETP.GT.AND P0, PT, |R0|, 1.469367938527859385e-39, PT ;  /* 0x001000000000780b */ /* 0x000fda0003f04200 */
[----:B------:R-:W-:Y:S05]  /*0ac0*/  @P0 BRA P1, `(.L_x_16) ;  /* 0x0000000000080947 */ /* 0x000fea0000800000 */
[----:B------:R-:W-:-:S07]  /*0ad0*/  MOV R0, 0xaf0 ;  /* 0x00000af000007802 */ /* 0x000fce0000000f00 */
[----:B0-----:R-:W-:Y:S05]  /*0ae0*/  CALL.REL.NOINC `($__internal_0_$__cuda_sm20_div_rn_f64_full) ;  /* 0x0000000800a47944 */ /* 0x001fea0003c00000 */
.L_x_16:
[----:B0-----:R-:W-:Y:S05]  /*0af0*/  BSYNC.RECONVERGENT B2 ;  /* 0x0000000000027941 */ /* 0x001fea0003800200 */
.L_x_15:
[----:B0-----:R-:W-:Y:S05]  /*0b00*/  BSYNC.RECONVERGENT B1 ;  /* 0x0000000000017941 */ /* 0x001fea0003800200 */
.L_x_14:
[----:B------:R-:W0:Y:S01]  /*0b10*/  LDCU UR4, c[0x0][0x398] ;  /* 0x00007300ff0477ac */ /* 0x000e220008000800 */
[----:B------:R-:W-:Y:S01]  /*0b20*/  VIADD R20, R5, 0x1 ;  /* 0x0000000105147836 */ /* 0x000fe20000000000 */
[----:B------:R-:W-:Y:S01]  /*0b30*/  BSSY.RECONVERGENT B1, `(.L_x_17) ;  /* 0x0000099000017945 */ /* 0x000fe20003800200 */
[----:B0-----:R-:W-:-:S05]  /*0b40*/  IMAD.U32 R0, RZ, RZ, UR4 ;  /* 0x00000004ff007e24 */ /* 0x001fca000f8e00ff */
[----:B------:R-:W-:-:S13]  /*0b50*/  ISETP.GE.AND P0, PT, R20, R0, PT ;  /* 0x000000001400720c */ /* 0x000fda0003f06270 */
[----:B------:R-:W-:Y:S05]  /*0b60*/  @P0 BRA `(.L_x_18) ;  /* 0x0000000800540947 */ /* 0x000fea0003800000 */
[----:B------:R-:W-:Y:S01]  /*0b70*/  IADD3 R10, PT, PT, -R5, -0x2, R0 ;  /* 0xfffffffe050a7810 */ /* 0x000fe20007ffe100 */
[----:B------:R-:W-:Y:S03]  /*0b80*/  BSSY.RECONVERGENT B2, `(.L_x_19) ;  /* 0x000003e000027945 */ /* 0x000fe60003800200 */
[----:B------:R-:W-:-:S13]  /*0b90*/  ISETP.GE.U32.AND P0, PT, R10, 0x7, PT ;  /* 0x000000070a00780c */ /* 0x000fda0003f06070 */
[----:B------:R-:W-:Y:S05]  /*0ba0*/  @!P0 BRA `(.L_x_20) ;  /* 0x0000000000ec8947 */ /* 0x000fea0003800000 */
[----:B------:R-:W0:Y:S01]  /*0bb0*/  LDCU.64 UR4, c[0x0][0x390] ;  /* 0x00007200ff0477ac */ /* 0x000e220008000a00 */
[----:B------:R-:W-:Y:S01]  /*0bc0*/  IMAD R11, R4, R5, 0x1 ;  /* 0x00000001040b7424 */ /* 0x000fe200078e0205 */
[----:B------:R-:W-:Y:S01]  /*0bd0*/  IADD3 R15, PT, PT, R25, 0x1, RZ ;  /* 0x00000001190f7810 */ /* 0x000fe20007ffe0ff */
[----:B------:R-:W-:Y:S01]  /*0be0*/  BSSY.RECONVERGENT B3, `(.L_x_21) ;  /* 0x0000036000037945 */ /* 0x000fe20003800200 */
[----:B------:R-:W-:Y:S01]  /*0bf0*/  LOP3.LUT R23, R26, 0xfffffff8, RZ, 0xc0, !PT ;  /* 0xfffffff81a177812 */ /* 0x000fe200078ec0ff */
[----:B------:R-:W-:-:S04]  /*0c00*/  IMAD.MOV.U32 R22, RZ, RZ, R5 ;  /* 0x000000ffff167224 */ /* 0x000fc800078e0005 */
[----:B------:R-:W-:Y:S01]  /*0c10*/  IMAD.MOV R23, RZ, RZ, -R23 ;  /* 0x000000ffff177224 */ /* 0x000fe200078e0a17 */
[----:B0-----:R-:W-:-:S04]  /*0c20*/  UIADD3 UR4, UP0, UPT, UR4, 0x20, URZ ;  /* 0x0000002004047890 */ /* 0x001fc8000ff1e0ff */
[----:B------:R-:W-:Y:S02]  /*0c30*/  UIADD3.X UR5, UPT, UPT, URZ, UR5, URZ, UP0, !UPT ;  /* 0x00000005ff057290 */ /* 0x000fe400087fe4ff */
[----:B------:R-:W-:-:S04]  /*0c40*/  IMAD.U32 R12, RZ, RZ, UR4 ;  /* 0x00000004ff0c7e24 */ /* 0x000fc8000f8e00ff */
[----:B------:R-:W-:Y:S02]  /*0c50*/  IMAD.U32 R13, RZ, RZ, UR5 ;  /* 0x00000005ff0d7e24 */ /* 0x000fe4000f8e00ff */
[----:B------:R-:W-:-:S04]  /*0c60*/  IMAD.WIDE.U32 R10, R11, 0x8, R12 ;  /* 0x000000080b0a7825 */ /* 0x000fc800078e000c */
[----:B------:R-:W-:-:S04]  /*0c70*/  IMAD.WIDE.U32 R12, R15, 0x8, R12 ;  /* 0x000000080f0c7825 */ /* 0x000fc800078e000c */
[----:B------:R-:W-:Y:S02]  /*0c80*/  IMAD.MOV.U32 R16, RZ, RZ, R12 ;  /* 0x000000ffff107224 */ /* 0x000fe400078e000c */
[----:B------:R-:W-:-:S07]  /*0c90*/  IMAD.MOV.U32 R17, RZ, RZ, R13 ;  /* 0x000000ffff117224 */ /* 0x000fce00078e000d */
.L_x_22:
[----:B-1----:R-:W-:Y:S01]  /*0ca0*/  IMAD.MOV.U32 R12, RZ, RZ, R16 ;  /* 0x000000ffff0c7224 */ /* 0x002fe200078e0010 */
[----:B------:R-:W2:Y:S01]  /*0cb0*/  LDG.E.64 R14, desc[UR8][R10.64+-0x20] ;  /* 0xffffe0080a0e7981 */ /* 0x000ea2000c1e1b00 */
[----:B------:R-:W-:-:S05]  /*0cc0*/  IMAD.MOV.U32 R13, RZ, RZ, R17 ;  /* 0x000000ffff0d7224 */ /* 0x000fca00078e0011 */
[----:B------:R-:W2:Y:S04]  /*0cd0*/  LDG.E.64 R16, desc[UR8][R12.64+-0x20] ;  /* 0xffffe0080c107981 */ /* 0x000ea8000c1e1b00 */
[----:B------:R-:W3:Y:S04]  /*0ce0*/  LDG.E.64 R28, desc[UR8][R12.64+-0x18] ;  /* 0xffffe8080c1c7981 */ /* 0x000ee8000c1e1b00 */
[----:B------:R-:W4:Y:S01]  /*0cf0*/  LDG.E.64 R20, desc[UR8][R12.64+-0x8] ;  /* 0xfffff8080c147981 */ /* 0x000f22000c1e1b00 */
[----:B--2---:R-:W-:-:S07]  /*0d00*/  DFMA R16, R14, -R18, R16 ;  /* 0x800000120e10722b */ /* 0x004fce0000000010 */
[----:B------:R0:W-:Y:S04]  /*0d10*/  STG.E.64 desc[UR8][R12.64+-0x20], R16 ;  /* 0xffffe0100c007986 */ /* 0x0001e8000c101b08 */
[----:B------:R-:W3:Y:S04]  /*0d20*/  LDG.E.64 R14, desc[UR8][R10.64+-0x18] ;  /* 0xffffe8080a0e7981 */ /* 0x000ee8000c1e1b00 */
[----:B0-----:R-:W2:Y:S01]  /*0d30*/  LDG.E.64 R16, desc[UR8][R12.64+-0x10] ;  /* 0xfffff0080c107981 */ /* 0x001ea2000c1e1b00 */
[----:B---3--:R-:W-:-:S07]  /*0d40*/  DFMA R28, R14, -R18, R28 ;  /* 0x800000120e1c722b */ /* 0x008fce000000001c */
[----:B------:R0:W-:Y:S04]  /*0d50*/  STG.E.64 desc[UR8][R12.64+-0x18], R28 ;  /* 0xffffe81c0c007986 */ /* 0x0001e8000c101b08 */
[----:B------:R-:W2:Y:S04]  /*0d60*/  LDG.E.64 R14, desc[UR8][R10.64+-0x10] ;  /* 0xfffff0080a0e7981 */ /* 0x000ea8000c1e1b00 */
[----:B0-----:R-:W3:Y:S01]  /*0d70*/  LDG.E.64 R28, desc[UR8][R12.64+0x8] ;  /* 0x000008080c1c7981 */ /* 0x001ee2000c1e1b00 */
[----:B--2---:R-:W-:-:S07]  /*0d80*/  DFMA R16, R14, -R18, R16 ;  /* 0x800000120e10722b */ /* 0x004fce0000000010 */
[----:B------:R0:W-:Y:S04]  /*0d90*/  STG.E.64 desc[UR8][R12.64+-0x10], R16 ;  /* 0xfffff0100c007986 */ /* 0x0001e8000c101b08 */
[----:B------:R-:W4:Y:S04]  /*0da0*/  LDG.E.64 R14, desc[UR8][R10.64+-0x8] ;  /* 0xfffff8080a0e7981 */ /* 0x000f28000c1e1b00 */
[----:B0-----:R-:W2:Y:S01]  /*0db0*/  LDG.E.64 R16, desc[UR8][R12.64] ;  /* 0x000000080c107981 */ /* 0x001ea2000c1e1b00 */
[----:B----4-:R-:W-:-:S07]  /*0dc0*/  DFMA R20, R14, -R18, R20 ;  /* 0x800000120e14722b */ /* 0x010fce0000000014 */
[----:B------:R0:W-:Y:S04]  /*0dd0*/  STG.E.64 desc[UR8][R12.64+-0x8], R20 ;  /* 0xfffff8140c007986 */ /* 0x0001e8000c101b08 */
[----:B------:R-:W2:Y:S04]  /*0de0*/  LDG.E.64 R14, desc[UR8][R10.64] ;  /* 0x000000080a0e7981 */ /* 0x000ea8000c1e1b00 */
[----:B0-----:R-:W4:Y:S01]  /*0df0*/  LDG.E.64 R20, desc[UR8][R12.64+0x10] ;  /* 0x000010080c147981 */ /* 0x001f22000c1e1b00 */
[----:B--2---:R-:W-:-:S07]  /*0e00*/  DFMA R16, R14, -R18, R16 ;  /* 0x800000120e10722b */ /* 0x004fce0000000010 */
[----:B------:R0:W-:Y:S04]  /*0e10*/  STG.E.64 desc[UR8][R12.64], R16 ;  /* 0x000000100c007986 */ /* 0x0001e8000c101b08 */
[----:B------:R-:W3:Y:S02]  /*0e20*/  LDG.E.64 R14, desc[UR8][R10.64+0x8] ;  /* 0x000008080a0e7981 */ /* 0x000ee4000c1e1b00 */
[----:B---3--:R-:W-:-:S07]  /*0e30*/  DFMA R28, R14, -R18, R28 ;  /* 0x800000120e1c722b */ /* 0x008fce000000001c */
[----:B------:R1:W-:Y:S04]  /*0e40*/  STG.E.64 desc[UR8][R12.64+0x8], R28 ;  /* 0x0000081c0c007986 */ /* 0x0003e8000c101b08 */
[----:B------:R-:W4:Y:S02]  /*0e50*/  LDG.E.64 R14, desc[UR8][R10.64+0x10] ;  /* 0x000010080a0e7981 */ /* 0x000f24000c1e1b00 */
[----:B----4-:R-:W-:Y:S02]  /*0e60*/  DFMA R20, R14, -R18, R20 ;  /* 0x800000120e14722b */ /* 0x010fe40000000014 */
[----:B------:R-:W2:Y:S05]  /*0e70*/  LDG.E.64 R14, desc[UR8][R12.64+0x18] ;  /* 0x000018080c0e7981 */ /* 0x000eaa000c1e1b00 */
[----:B------:R1:W-:Y:S04]  /*0e80*/  STG.E.64 desc[UR8][R12.64+0x10], R20 ;  /* 0x000010140c007986 */ /* 0x0003e8000c101b08 */
[----:B0-----:R0:W2:Y:S01]  /*0e90*/  LDG.E.64 R16, desc[UR8][R10.64+0x18] ;  /* 0x000018080a107981 */ /* 0x0010a2000c1e1b00 */
[----:B------:R-:W-:-:S05]  /*0ea0*/  VIADD R23, R23, 0x8 ;  /* 0x0000000817177836 */ /* 0x000fca0000000000 */
[----:B------:R-:W-:Y:S02]  /*0eb0*/  ISETP.NE.AND P0, PT, R23, RZ, PT ;  /* 0x000000ff1700720c */ /* 0x000fe40003f05270 */
[----:B0-----:R-:W-:Y:S01]  /*0ec0*/  IADD3 R10, P1, PT, R10, 0x40, RZ ;  /* 0x000000400a0a7810 */ /* 0x001fe20007f3e0ff */
[----:B------:R-:W-:-:S03]  /*0ed0*/  VIADD R22, R22, 0x8 ;  /* 0x0000000816167836 */ /* 0x000fc60000000000 */
[----:B------:R-:W-:Y:S01]  /*0ee0*/  IADD3.X R11, PT, PT, RZ, R11, RZ, P1, !PT ;  /* 0x0000000bff0b7210 */ /* 0x000fe20000ffe4ff */
[----:B--2---:R-:W-:-:S07]  /*0ef0*/  DFMA R14, R16, -R18, R14 ;  /* 0x80000012100e722b */ /* 0x004fce000000000e */
[----:B------:R1:W-:Y:S01]  /*0f00*/  STG.E.64 desc[UR8][R12.64+0x18], R14 ;  /* 0x0000180e0c007986 */ /* 0x0003e2000c101b08 */
[----:B------:R-:W-:-:S05]  /*0f10*/  IADD3 R16, P2, PT, R12, 0x40, RZ ;  /* 0x000000400c107810 */ /* 0x000fca0007f5e0ff */
[----:B------:R-:W-:Y:S01]  /*0f20*/  IMAD.X R17, RZ, RZ, R13, P2 ;  /* 0x000000ffff117224 */ /* 0x000fe200010e060d */
[----:B------:R-:W-:Y:S07]  /*0f30*/  @P0 BRA `(.L_x_22) ;  /* 0xfffffffc00580947 */ /* 0x000fee000383ffff */
[----:B------:R-:W-:Y:S05]  /*0f40*/  BSYNC.RECONVERGENT B3 ;  /* 0x0000000000037941 */ /* 0x000fea0003800200 */
.L_x_21:
[----:B-1----:R-:W-:-:S07]  /*0f50*/  VIADD R20, R22, 0x1 ;  /* 0x0000000116147836 */ /* 0x002fce0000000000 */
.L_x_20:
[----:B------:R-:W-:Y:S05]  /*0f60*/  BSYNC.RECONVERGENT B2 ;  /* 0x0000000000027941 */ /* 0x000fea0003800200 */
.L_x_19:
[----:B------:R-:W-:-:S13]  /*0f70*/  LOP3.LUT P0, RZ, R26, 0x7, RZ, 0xc0, !PT ;  /* 0x000000071aff7812 */ /* 0x000fda000780c0ff */
[----:B------:R-:W-:Y:S05]  /*0f80*/  @!P0 BRA `(.L_x_18) ;  /* 0x00000004004c8947 */ /* 0x000fea0003800000 */
[----:B------:R-:W-:Y:S01]  /*0f90*/  LOP3.LUT R10, RZ, R7, RZ, 0x33, !PT ;  /* 0x00000007ff0a7212 */ /* 0x000fe200078e33ff */
[----:B------:R-:W-:Y:S04]  /*0fa0*/  BSSY.RECONVERGENT B2, `(.L_x_23) ;  /* 0x0000026000027945 */ /* 0x000fe80003800200 */
[----:B------:R-:W-:-:S05]  /*0fb0*/  VIADD R10, R10, UR6 ;  /* 0x000000060a0a7c36 */ /* 0x000fca0008000000 */
[----:B------:R-:W-:-:S04]  /*0fc0*/  LOP3.LUT R10, R10, 0x7, RZ, 0xc0, !PT ;  /* 0x000000070a0a7812 */ /* 0x000fc800078ec0ff */
[C---:B------:R-:W-:Y:S01]  /*0fd0*/  LOP3.LUT P0, RZ, R10.reuse, 0x3, RZ, 0xc0, !PT ;  /* 0x000000030aff7812 */ /* 0x040fe2000780c0ff */
[----:B------:R-:W-:-:S05]  /*0fe0*/  VIADD R11, R10, 0xffffffff ;  /* 0xffffffff0a0b7836 */ /* 0x000fca0000000000 */
[----:B------:R-:W-:-:S13]  /*0ff0*/  ISETP.GE.U32.AND P1, PT, R11, 0x3, PT ;  /* 0x000000030b00780c */ /* 0x000fda0003f26070 */
[----:B------:R-:W-:Y:S05]  /*1000*/  @!P1 BRA `(.L_x_24) ;  /* 0x00000000007c9947 */ /* 0x000fea0003800000 */
[----:B------:R-:W0:Y:S01]  /*1010*/  LDC.64 R28, c[0x0][0x390] ;  /* 0x0000e400ff1c7b82 */ /* 0x000e220000000a00 */
[--C-:B------:R-:W-:Y:S01]  /*1020*/  IMAD.IADD R13, R24, 0x1, R20.reuse ;  /* 0x00000001180d7824 */ /* 0x100fe200078e0214 */
[----:B------:R-:W1:Y:S01]  /*1030*/  LDCU.64 UR4, c[0x0][0x390] ;  /* 0x00007200ff0477ac */ /* 0x000e620008000a00 */
[----:B------:R-:W-:Y:S02]  /*1040*/  IMAD.IADD R11, R3, 0x1, R20 ;  /* 0x00000001030b7824 */ /* 0x000fe400078e0214 */
[----:B0-----:R-:W-:-:S04]  /*1050*/  IMAD.WIDE.U32 R12, R13, 0x8, R28 ;  /* 0x000000080d0c7825 */ /* 0x001fc800078e001c */
[----:B------:R-:W-:Y:S02]  /*1060*/  IMAD.WIDE.U32 R28, R11, 0x8, R28 ;  /* 0x000000080b1c7825 */ /* 0x000fe400078e001c */
[----:B------:R-:W2:Y:S04]  /*1070*/  LDG.E.64 R10, desc[UR8][R12.64] ;  /* 0x000000080c0a7981 */ /* 0x000ea8000c1e1b00 */
[----:B------:R-:W2:Y:S01]  /*1080*/  LDG.E.64 R26, desc[UR8][R28.64] ;  /* 0x000000081c1a7981 */ /* 0x000ea2000c1e1b00 */
[-C--:B------:R-:W-:Y:S02]  /*1090*/  IADD3 R14, P1, PT, R24, R20.reuse, RZ ;  /* 0x00000014180e7210 */ /* 0x080fe40007f3e0ff */
[----:B------:R-:W-:-:S05]  /*10a0*/  IADD3 R15, P2, PT, R3, R20, RZ ;  /* 0x00000014030f7210 */ /* 0x000fca0007f5e0ff */
[----:B------:R-:W-:Y:S01]  /*10b0*/  IMAD.X R22, RZ, RZ, RZ, P2 ;  /* 0x000000ffff167224 */ /* 0x000fe200010e06ff */
[----:B--2---:R-:W-:Y:S01]  /*10c0*/  DFMA R26, R10, -R18, R26 ;  /* 0x800000120a1a722b */ /* 0x004fe2000000001a */
[----:B------:R-:W-:Y:S02]  /*10d0*/  IADD3.X R11, PT, PT, RZ, RZ, RZ, P1, !PT ;  /* 0x000000ffff0b7210 */ /* 0x000fe40000ffe4ff */
[C---:B-1----:R-:W-:Y:S02]  /*10e0*/  LEA R16, P1, R14.reuse, UR4, 0x3 ;  /* 0x000000040e107c11 */ /* 0x042fe4000f8218ff */
[C---:B------:R-:W-:Y:S02]  /*10f0*/  LEA R10, P2, R15.reuse, UR4, 0x3 ;  /* 0x000000040f0a7c11 */ /* 0x040fe4000f8418ff */
[----:B------:R-:W-:Y:S01]  /*1100*/  STG.E.64 desc[UR8][R28.64], R26 ;  /* 0x0000001a1c007986 */ /* 0x000fe2000c101b08 */
[----:B------:R-:W-:Y:S02]  /*1110*/  LEA.HI.X R17, R14, UR5, R11, 0x3, P1 ;  /* 0x000000050e117c11 */ /* 0x000fe400088f1c0b */
[----:B------:R-:W-:-:S03]  /*1120*/  LEA.HI.X R11, R15, UR5, R22, 0x3, P2 ;  /* 0x000000050f0b7c11 */ /* 0x000fc600090f1c16 */
[----:B------:R-:W2:Y:S04]  /*1130*/  LDG.E.64 R12, desc[UR8][R16.64+0x8] ;  /* 0x00000808100c7981 */ /* 0x000ea8000c1e1b00 */
[----:B------:R-:W2:Y:S02]  /*1140*/  LDG.E.64 R22, desc[UR8][R10.64+0x8] ;  /* 0x000008080a167981 */ /* 0x000ea4000c1e1b00 */
[-C--:B--2---:R-:W-:Y:S02]  /*1150*/  DFMA R22, R12, -R18.reuse, R22 ;  /* 0x800000120c16722b */ /* 0x084fe40000000016 */
[----:B------:R-:W2:Y:S05]  /*1160*/  LDG.E.64 R12, desc[UR8][R10.64+0x10] ;  /* 0x000010080a0c7981 */ /* 0x000eaa000c1e1b00 */
[----:B------:R-:W-:Y:S04]  /*1170*/  STG.E.64 desc[UR8][R10.64+0x8], R22 ;  /* 0x000008160a007986 */ /* 0x000fe8000c101b08 */
[----:B------:R-:W2:Y:S02]  /*1180*/  LDG.E.64 R14, desc[UR8][R16.64+0x10] ;  /* 0x00001008100e7981 */ /* 0x000ea4000c1e1b00 */
[----:B--2---:R-:W-:-:S02]  /*1190*/  DFMA R12, R14, -R18, R12 ;  /* 0x800000120e0c722b */ /* 0x004fc4000000000c */
[----:B------:R-:W2:Y:S05]  /*11a0*/  LDG.E.64 R14, desc[UR8][R10.64+0x18] ;  /* 0x000018080a0e7981 */ /* 0x000eaa000c1e1b00 */
[----:B------:R0:W-:Y:S04]  /*11b0*/  STG.E.64 desc[UR8][R10.64+0x10], R12 ;  /* 0x0000100c0a007986 */ /* 0x0001e8000c101b08 */
[----:B0-----:R-:W2:Y:S01]  /*11c0*/  LDG.E.64 R12, desc[UR8][R16.64+0x18] ;  /* 0x00001808100c7981 */ /* 0x001ea2000c1e1b00 */
[----:B------:R-:W-:Y:S01]  /*11d0*/  VIADD R20, R20, 0x4 ;  /* 0x0000000414147836 */ /* 0x000fe20000000000 */
[----:B--2---:R-:W-:-:S07]  /*11e0*/  DFMA R14, R12, -R18, R14 ;  /* 0x800000120c0e722b */ /* 0x004fce000000000e */
[----:B------:R0:W-:Y:S04]  /*11f0*/  STG.E.64 desc[UR8][R10.64+0x18], R14 ;  /* 0x0000180e0a007986 */ /* 0x0001e8000c101b08 */
.L_x_24:
[----:B------:R-:W-:Y:S05]  /*1200*/  BSYNC.RECONVERGENT B2 ;  /* 0x0000000000027941 */ /* 0x000fea0003800200 */
.L_x_23:
[----:B------:R-:W-:Y:S05]  /*1210*/  @!P0 BRA `(.L_x_18) ;  /* 0x0000000000a88947 */ /* 0x000fea0003800000 */
[----:B0-----:R-:W-:Y:S01]  /*1220*/  LOP3.LUT R10, R6, 0x3, RZ, 0x3c, !PT ;  /* 0x00000003060a7812 */ /* 0x001fe200078e3cff */
[----:B------:R-:W-:Y:S04]  /*1230*/  BSSY.RECONVERGENT B2, `(.L_x_25) ;  /* 0x000001e000027945 */ /* 0x000fe80003800200 */
[----:B------:R-:W-:-:S05]  /*1240*/  VIADD R10, R10, UR6 ;  /* 0x000000060a0a7c36 */ /* 0x000fca0008000000 */
[C---:B------:R-:W-:Y:S02]  /*1250*/  LOP3.LUT R11, R10.reuse, 0x3, RZ, 0xc0, !PT ;  /* 0x000000030a0b7812 */ /* 0x040fe400078ec0ff */
[----:B------:R-:W-:Y:S02]  /*1260*/  LOP3.LUT R10, R10, 0x1, RZ, 0xc0, !PT ;  /* 0x000000010a0a7812 */ /* 0x000fe400078ec0ff */
[----:B------:R-:W-:Y:S02]  /*1270*/  ISETP.NE.AND P1, PT, R11, 0x1, PT ;  /* 0x000000010b00780c */ /* 0x000fe40003f25270 */
[----:B------:R-:W-:-:S11]  /*1280*/  ISETP.NE.U32.AND P0, PT, R10, 0x1, PT ;  /* 0x000000010a00780c */ /* 0x000fd60003f05070 */
        /* <DEDUP_REMOVED lines=10> */
[----:B------:R-:W-:-:S03]  /*1330*/  IADD3 R15, P2, PT, R3, R20, RZ ;  /* 0x00000014030f7210 */ /* 0x000fc60007f5e0ff */
[----:B------:R-:W-:Y:S02]  /*1340*/  IMAD.X R26, RZ, RZ, RZ, P1 ;  /* 0x000000ffff1a7224 */ /* 0x000fe400008e06ff */
[----:B------:R-:W-:Y:S01]  /*1350*/  IMAD.X R28, RZ, RZ, RZ, P2 ;  /* 0x000000ffff1c7224 */ /* 0x000fe200010e06ff */
[----:B-1----:R-:W-:-:S04]  /*1360*/  LEA R14, P2, R15, UR4, 0x3 ;  /* 0x000000040f0e7c11 */ /* 0x002fc8000f8418ff */
[----:B------:R-:W-:Y:S01]  /*1370*/  LEA.HI.X R15, R15, UR5, R28, 0x3, P2 ;  /* 0x000000050f0f7c11 */ /* 0x000fe200090f1c1c */
[----:B--2---:R-:W-:Y:S01]  /*1380*/  DFMA R16, R12, -R18, R16 ;  /* 0x800000120c10722b */ /* 0x004fe20000000010 */
[----:B------:R-:W-:-:S04]  /*1390*/  LEA R12, P1, R21, UR4, 0x3 ;  /* 0x00000004150c7c11 */ /* 0x000fc8000f8218ff */
[----:B------:R-:W-:Y:S02]  /*13a0*/  LEA.HI.X R13, R21, UR5, R26, 0x3, P1 ;  /* 0x00000005150d7c11 */ /* 0x000fe400088f1c1a */
[----:B------:R0:W-:Y:S04]  /*13b0*/  STG.E.64 desc[UR8][R10.64], R16 ;  /* 0x000000100a007986 */ /* 0x0001e8000c101b08 */
[----:B------:R-:W2:Y:S04]  /*13c0*/  LDG.E.64 R22, desc[UR8][R14.64+0x8] ;  /* 0x000008080e167981 */ /* 0x000ea8000c1e1b00 */
[----:B------:R-:W2:Y:S01]  /*13d0*/  LDG.E.64 R12, desc[UR8][R12.64+0x8] ;  /* 0x000008080c0c7981 */ /* 0x000ea2000c1e1b00 */
[----:B------:R-:W-:Y:S01]  /*13e0*/  IADD3 R20, PT, PT, R20, 0x2, RZ ;  /* 0x0000000214147810 */ /* 0x000fe20007ffe0ff */
[----:B--2---:R-:W-:-:S07]  /*13f0*/  DFMA R22, R12, -R18, R22 ;  /* 0x800000120c16722b */ /* 0x004fce0000000016 */
[----:B------:R0:W-:Y:S04]  /*1400*/  STG.E.64 desc[UR8][R14.64+0x8], R22 ;  /* 0x000008160e007986 */ /* 0x0001e8000c101b08 */
.L_x_26:
[----:B------:R-:W-:Y:S05]  /*1410*/  BSYNC.RECONVERGENT B2 ;  /* 0x0000000000027941 */ /* 0x000fea0003800200 */
.L_x_25:
[----:B------:R-:W-:Y:S05]  /*1420*/  @P0 BRA `(.L_x_18) ;  /* 0x0000000000240947 */ /* 0x000fea0003800000 */
[----:B0-----:R-:W0:Y:S01]  /*1430*/  LDC.64 R10, c[0x0][0x390] ;  /* 0x0000e400ff0a7b82 */ /* 0x001e220000000a00 */
[--C-:B------:R-:W-:Y:S02]  /*1440*/  IMAD.IADD R13, R24, 0x1, R20.reuse ;  /* 0x00000001180d7824 */ /* 0x100fe400078e0214 */
[----:B------:R-:W-:Y:S02]  /*1450*/  IMAD.IADD R15, R3, 0x1, R20 ;  /* 0x00000001030f7824 */ /* 0x000fe400078e0214 */
[----:B0-----:R-:W-:-:S04]  /*1460*/  IMAD.WIDE.U32 R12, R13, 0x8, R10 ;  /* 0x000000080d0c7825 */ /* 0x001fc800078e000a */
[----:B------:R-:W-:Y:S02]  /*1470*/  IMAD.WIDE.U32 R10, R15, 0x8, R10 ;  /* 0x000000080f0a7825 */ /* 0x000fe400078e000a */
[----:B------:R-:W2:Y:S04]  /*1480*/  LDG.E.64 R12, desc[UR8][R12.64] ;  /* 0x000000080c0c7981 */ /* 0x000ea8000c1e1b00 */
[----:B------:R-:W2:Y:S02]  /*1490*/  LDG.E.64 R14, desc[UR8][R10.64] ;  /* 0x000000080a0e7981 */ /* 0x000ea4000c1e1b00 */
[----:B--2---:R-:W-:-:S07]  /*14a0*/  DFMA R14, R12, -R18, R14 ;  /* 0x800000120c0e722b */ /* 0x004fce000000000e */
[----:B------:R1:W-:Y:S04]  /*14b0*/  STG.E.64 desc[UR8][R10.64], R14 ;  /* 0x0000000e0a007986 */ /* 0x0003e8000c101b08 */
.L_x_18:
[----:B------:R-:W-:Y:S05]  /*14c0*/  BSYNC.RECONVERGENT B1 ;  /* 0x0000000000017941 */ /* 0x000fea0003800200 */
.L_x_17:
[----:B01----:R-:W0:Y:S01]  /*14d0*/  LDC.64 R10, c[0x0][0x388] ;  /* 0x0000e200ff0a7b82 */ /* 0x003e220000000a00 */
[----:B------:R4:W-:Y:S01]  /*14e0*/  STG.E.64 desc[UR8][R8.64], RZ ;  /* 0x000000ff08007986 */ /* 0x0009e2000c101b08 */
[----:B0-----:R-:W-:-:S05]  /*14f0*/  IMAD.WIDE.U32 R10, R25, 0x8, R10 ;  /* 0x00000008190a7825 */ /* 0x001fca00078e000a */
[----:B------:R4:W-:Y:S02]  /*1500*/  STG.E.64 desc[UR8][R10.64], R18 ;  /* 0x000000120a007986 */ /* 0x0009e4000c101b08 */
.L_x_13:
[----:B0-----:R-:W-:Y:S05]  /*1510*/  BSYNC.RECONVERGENT B0 ;  /* 0x0000000000007941 */ /* 0x001fea0003800200 */
.L_x_12:
[----:B------:R-:W-:Y:S02]  /*1520*/  VIADD R5, R5, 0x1 ;  /* 0x0000000105057836 */ /* 0x000fe40000000000 */
[----:B------:R-:W-:Y:S02]  /*1530*/  VIADD R7, R7, 0x1 ;  /* 0x0000000107077836 */ /* 0x000fe40000000000 */
[----:B------:R-:W-:Y:S01]  /*1540*/  VIADD R6, R6, 0x1 ;  /* 0x0000000106067836 */ /* 0x000fe20000000000 */
[----:B------:R-:W-:-:S13]  /*1550*/  ISETP.NE.AND P0, PT, R5, R0, PT ;  /* 0x000000000500720c */ /* 0x000fda0003f05270 */
[----:B------:R-:W-:Y:S05]  /*1560*/  @P0 BRA `(.L_x_27) ;  /* 0xfffffff000d00947 */ /* 0x000fea000383ffff */
[----:B------:R-:W-:Y:S05]  /*1570*/  EXIT ;  /* 0x000000000000794d */ /* 0x000fea0003800000 */
        .weak           $__internal_0_$__cuda_sm20_div_rn_f64_full
        .type           $__internal_0_$__cuda_sm20_div_rn_f64_full,@function
        .size           $__internal_0_$__cuda_sm20_div_rn_f64_full,(.L_x_34 - $__internal_0_$__cuda_sm20_div_rn_f64_full)
$__internal_0_$__cuda_sm20_div_rn_f64_full:
[----:B------:R-:W-:Y:S01]  /*1580*/  IMAD.MOV.U32 R11, RZ, RZ, R13 ;  /* 0x000000ffff0b7224 */ /* 0x000fe200078e000d */
[C---:B------:R-:W-:Y:S01]  /*1590*/  FSETP.GEU.AND P0, PT, |R15|.reuse, 1.469367938527859385e-39, PT ;  /* 0x001000000f00780b */ /* 0x040fe20003f0e200 */
[----:B------:R-:W-:Y:S01]  /*15a0*/  IMAD.MOV.U32 R10, RZ, RZ, R12 ;  /* 0x000000ffff0a7224 */ /* 0x000fe200078e000c */
[----:B------:R-:W-:Y:S01]  /*15b0*/  LOP3.LUT R12, R15, 0x800fffff, RZ, 0xc0, !PT ;  /* 0x800fffff0f0c7812 */ /* 0x000fe200078ec0ff */
[----:B------:R-:W-:Y:S01]  /*15c0*/  IMAD.MOV.U32 R28, RZ, RZ, 0x1ca00000 ;  /* 0x1ca00000ff1c7424 */ /* 0x000fe200078e00ff */
[C---:B------:R-:W-:Y:S01]  /*15d0*/  FSETP.GEU.AND P2, PT, |R11|.reuse, 1.469367938527859385e-39, PT ;  /* 0x001000000b00780b */ /* 0x040fe20003f4e200 */
[----:B------:R-:W-:Y:S01]  /*15e0*/  IMAD.MOV.U32 R18, RZ, RZ, 0x1 ;  /* 0x00000001ff127424 */ /* 0x000fe200078e00ff */
[----:B------:R-:W-:Y:S01]  /*15f0*/  LOP3.LUT R13, R12, 0x3ff00000, RZ, 0xfc, !PT ;  /* 0x3ff000000c0d7812 */ /* 0x000fe200078efcff */
[----:B------:R-:W-:Y:S01]  /*1600*/  BSSY.RECONVERGENT B3, `(.L_x_28) ;  /* 0x0000051000037945 */ /* 0x000fe20003800200 */
[----:B------:R-:W-:Y:S02]  /*1610*/  MOV R12, R14 ;  /* 0x0000000e000c7202 */ /* 0x000fe40000000f00 */
[----:B------:R-:W-:-:S02]  /*1620*/  LOP3.LUT R27, R11, 0x7ff00000, RZ, 0xc0, !PT ;  /* 0x7ff000000b1b7812 */ /* 0x000fc400078ec0ff */
[----:B------:R-:W-:Y:S01]  /*1630*/  LOP3.LUT R29, R15, 0x7ff00000, RZ, 0xc0, !PT ;  /* 0x7ff000000f1d7812 */ /* 0x000fe200078ec0ff */
[----:B------:R-:W-:-:S03]  /*1640*/  @!P0 DMUL R12, R14, 8.98846567431157953865e+307 ;  /* 0x7fe000000e0c8828 */ /* 0x000fc60000000000 */
[----:B------:R-:W-:Y:S01]  /*1650*/  ISETP.GE.U32.AND P1, PT, R27, R29, PT ;  /* 0x0000001d1b00720c */ /* 0x000fe20003f26070 */
[----:B------:R-:W-:Y:S01]  /*1660*/  @!P2 IMAD.MOV.U32 R20, RZ, RZ, RZ ;  /* 0x000000ffff14a224 */ /* 0x000fe200078e00ff */
[----:B------:R-:W-:Y:S01]  /*1670*/  @!P2 LOP3.LUT R16, R15, 0x7ff00000, RZ, 0xc0, !PT ;  /* 0x7ff000000f10a812 */ /* 0x000fe200078ec0ff */
[----:B------:R-:W0:Y:S01]  /*1680*/  MUFU.RCP64H R19, R13 ;  /* 0x0000000d00137308 */ /* 0x000e220000001800 */
[C---:B------:R-:W-:Y:S02]  /*1690*/  SEL R17, R28.reuse, 0x63400000, !P1 ;  /* 0x634000001c117807 */ /* 0x040fe40004800000 */
[----:B------:R-:W-:Y:S01]  /*16a0*/  @!P2 ISETP.GE.U32.AND P3, PT, R27, R16, PT ;  /* 0x000000101b00a20c */ /* 0x000fe20003f66070 */
[----:B------:R-:W-:Y:S01]  /*16b0*/  IMAD.MOV.U32 R16, RZ, RZ, R10 ;  /* 0x000000ffff107224 */ /* 0x000fe200078e000a */
[----:B------:R-:W-:Y:S02]  /*16c0*/  LOP3.LUT R17, R17, 0x800fffff, R11, 0xf8, !PT ;  /* 0x800fffff11117812 */ /* 0x000fe400078ef80b */
[----:B------:R-:W-:-:S02]  /*16d0*/  @!P2 SEL R21, R28, 0x63400000, !P3 ;  /* 0x634000001c15a807 */ /* 0x000fc40005800000 */
[----:B------:R-:W-:Y:S02]  /*16e0*/  @!P0 LOP3.LUT R29, R13, 0x7ff00000, RZ, 0xc0, !PT ;  /* 0x7ff000000d1d8812 */ /* 0x000fe400078ec0ff */
[----:B------:R-:W-:-:S04]  /*16f0*/  @!P2 LOP3.LUT R21, R21, 0x80000000, R11, 0xf8, !PT ;  /* 0x800000001515a812 */ /* 0x000fc800078ef80b */
[----:B------:R-:W-:-:S06]  /*1700*/  @!P2 LOP3.LUT R21, R21, 0x100000, RZ, 0xfc, !PT ;  /* 0x001000001515a812 */ /* 0x000fcc00078efcff */
[----:B------:R-:W-:Y:S02]  /*1710*/  @!P2 DFMA R16, R16, 2, -R20 ;  /* 0x400000001010a82b */ /* 0x000fe40000000814 */
[----:B0-----:R-:W-:-:S08]  /*1720*/  DFMA R20, R18, -R12, 1 ;  /* 0x3ff000001214742b */ /* 0x001fd0000000080c */
[----:B------:R-:W-:-:S08]  /*1730*/  DFMA R20, R20, R20, R20 ;  /* 0x000000141414722b */ /* 0x000fd00000000014 */
[----:B------:R-:W-:-:S08]  /*1740*/  DFMA R20, R18, R20, R18 ;  /* 0x000000141214722b */ /* 0x000fd00000000012 */
[----:B------:R-:W-:-:S08]  /*1750*/  DFMA R18, R20, -R12, 1 ;  /* 0x3ff000001412742b */ /* 0x000fd0000000080c */
[----:B------:R-:W-:-:S08]  /*1760*/  DFMA R18, R20, R18, R20 ;  /* 0x000000121412722b */ /* 0x000fd00000000014 */
[----:B------:R-:W-:-:S08]  /*1770*/  DMUL R20, R18, R16 ;  /* 0x0000001012147228 */ /* 0x000fd00000000000 */
[----:B------:R-:W-:-:S08]  /*1780*/  DFMA R22, R20, -R12, R16 ;  /* 0x8000000c1416722b */ /* 0x000fd00000000010 */
[----:B------:R-:W-:Y:S01]  /*1790*/  DFMA R22, R18, R22, R20 ;  /* 0x000000161216722b */ /* 0x000fe20000000014 */
[----:B------:R-:W-:Y:S01]  /*17a0*/  IMAD.MOV.U32 R20, RZ, RZ, R27 ;  /* 0x000000ffff147224 */ /* 0x000fe200078e001b */
[----:B------:R-:W-:-:S05]  /*17b0*/  @!P2 LOP3.LUT R20, R17, 0x7ff00000, RZ, 0xc0, !PT ;  /* 0x7ff000001114a812 */ /* 0x000fca00078ec0ff */
[----:B------:R-:W-:-:S05]  /*17c0*/  VIADD R18, R20, 0xffffffff ;  /* 0xffffffff14127836 */ /* 0x000fca0000000000 */
[----:B------:R-:W-:Y:S01]  /*17d0*/  ISETP.GT.U32.AND P0, PT, R18, 0x7feffffe, PT ;  /* 0x7feffffe1200780c */ /* 0x000fe20003f04070 */
[----:B------:R-:W-:-:S05]  /*17e0*/  VIADD R18, R29, 0xffffffff ;  /* 0xffffffff1d127836 */ /* 0x000fca0000000000 */
[----:B------:R-:W-:-:S13]  /*17f0*/  ISETP.GT.U32.OR P0, PT, R18, 0x7feffffe, P0 ;  /* 0x7feffffe1200780c */ /* 0x000fda0000704470 */
[----:B------:R-:W-:Y:S05]  /*1800*/  @P0 BRA `(.L_x_29) ;  /* 0x00000000006c0947 */ /* 0x000fea0003800000 */
[----:B------:R-:W-:-:S04]  /*1810*/  LOP3.LUT R18, R15, 0x7ff00000, RZ, 0xc0, !PT ;  /* 0x7ff000000f127812 */ /* 0x000fc800078ec0ff */
[CC--:B------:R-:W-:Y:S02]  /*1820*/  VIADDMNMX R10, R27.reuse, -R18.reuse, 0xb9600000, !PT ;  /* 0xb96000001b0a7446 */ /* 0x0c0fe40007800912 */
[----:B------:R-:W-:Y:S02]  /*1830*/  ISETP.GE.U32.AND P0, PT, R27, R18, PT ;  /* 0x000000121b00720c */ /* 0x000fe40003f06070 */
[----:B------:R-:W-:Y:S02]  /*1840*/  VIMNMX R10, PT, PT, R10, 0x46a00000, PT ;  /* 0x46a000000a0a7848 */ /* 0x000fe40003fe0100 */
[----:B------:R-:W-:-:S04]  /*1850*/  SEL R11, R28, 0x63400000, !P0 ;  /* 0x634000001c0b7807 */ /* 0x000fc80004000000 */
[----:B------:R-:W-:Y:S01]  /*1860*/  IADD3 R20, PT, PT, -R11, R10, RZ ;  /* 0x0000000a0b147210 */ /* 0x000fe20007ffe1ff */
[----:B------:R-:W-:-:S04]  /*1870*/  IMAD.MOV.U32 R10, RZ, RZ, RZ ;  /* 0x000000ffff0a7224 */ /* 0x000fc800078e00ff */
[----:B------:R-:W-:-:S06]  /*1880*/  VIADD R11, R20, 0x7fe00000 ;  /* 0x7fe00000140b7836 */ /* 0x000fcc0000000000 */
[----:B------:R-:W-:-:S10]  /*1890*/  DMUL R18, R22, R10 ;  /* 0x0000000a16127228 */ /* 0x000fd40000000000 */
[----:B------:R-:W-:-:S13]  /*18a0*/  FSETP.GTU.AND P0, PT, |R19|, 1.469367938527859385e-39, PT ;  /* 0x001000001300780b */ /* 0x000fda0003f0c200 */
[----:B------:R-:W-:Y:S05]  /*18b0*/  @P0 BRA `(.L_x_30) ;  /* 0x0000000000940947 */ /* 0x000fea0003800000 */
[----:B------:R-:W-:-:S06]  /*18c0*/  DFMA R12, R22, -R12, R16 ;  /* 0x8000000c160c722b */ /* 0x000fcc0000000010 */
[----:B------:R-:W-:-:S04]  /*18d0*/  IMAD.MOV.U32 R12, RZ, RZ, RZ ;  /* 0x000000ffff0c7224 */ /* 0x000fc800078e00ff */
[C---:B------:R-:W-:Y:S02]  /*18e0*/  FSETP.NEU.AND P0, PT, R13.reuse, RZ, PT ;  /* 0x000000ff0d00720b */ /* 0x040fe40003f0d000 */
[----:B------:R-:W-:-:S04]  /*18f0*/  LOP3.LUT R15, R13, 0x80000000, R15, 0x48, !PT ;  /* 0x800000000d0f7812 */ /* 0x000fc800078e480f */
[----:B------:R-:W-:-:S07]  /*1900*/  LOP3.LUT R13, R15, R11, RZ, 0xfc, !PT ;  /* 0x0000000b0f0d7212 */ /* 0x000fce00078efcff */
[----:B------:R-:W-:Y:S05]  /*1910*/  @!P0 BRA `(.L_x_30) ;  /* 0x00000000007c8947 */ /* 0x000fea0003800000 */
[----:B------:R-:W-:Y:S01]  /*1920*/  IMAD.MOV R11, RZ, RZ, -R20 ;  /* 0x000000ffff0b7224 */ /* 0x000fe200078e0a14 */
[----:B------:R-:W-:Y:S01]  /*1930*/  DMUL.RP R12, R22, R12 ;  /* 0x0000000c160c7228 */ /* 0x000fe20000008000 */
[----:B------:R-:W-:-:S06]  /*1940*/  IMAD.MOV.U32 R10, RZ, RZ, RZ ;  /* 0x000000ffff0a7224 */ /* 0x000fcc00078e00ff */
[----:B------:R-:W-:-:S03]  /*1950*/  DFMA R10, R18, -R10, R22 ;  /* 0x8000000a120a722b */ /* 0x000fc60000000016 */
[----:B------:R-:W-:-:S03]  /*1960*/  LOP3.LUT R15, R13, R15, RZ, 0x3c, !PT ;  /* 0x0000000f0d0f7212 */ /* 0x000fc600078e3cff */
[----:B------:R-:W-:-:S04]  /*1970*/  IADD3 R10, PT, PT, -R20, -0x43300000, RZ ;  /* 0xbcd00000140a7810 */ /* 0x000fc80007ffe1ff */
[----:B------:R-:W-:-:S04]  /*1980*/  FSETP.NEU.AND P0, PT, |R11|, R10, PT ;  /* 0x0000000a0b00720b */ /* 0x000fc80003f0d200 */
[----:B------:R-:W-:Y:S02]  /*1990*/  FSEL R18, R12, R18, !P0 ;  /* 0x000000120c127208 */ /* 0x000fe40004000000 */
[----:B------:R-:W-:Y:S01]  /*19a0*/  FSEL R19, R15, R19, !P0 ;  /* 0x000000130f137208 */ /* 0x000fe20004000000 */
[----:B------:R-:W-:Y:S06]  /*19b0*/  BRA `(.L_x_30) ;  /* 0x0000000000547947 */ /* 0x000fec0003800000 */
.L_x_29:
[----:B------:R-:W-:-:S14]  /*19c0*/  DSETP.NAN.AND P0, PT, R10, R10, PT ;  /* 0x0000000a0a00722a */ /* 0x000fdc0003f08000 */
[----:B------:R-:W-:Y:S05]  /*19d0*/  @P0 BRA `(.L_x_31) ;  /* 0x0000000000440947 */ /* 0x000fea0003800000 */
[----:B------:R-:W-:-:S14]  /*19e0*/  DSETP.NAN.AND P0, PT, R14, R14, PT ;  /* 0x0000000e0e00722a */ /* 0x000fdc0003f08000 */
[----:B------:R-:W-:Y:S05]  /*19f0*/  @P0 BRA `(.L_x_32) ;  /* 0x0000000000300947 */ /* 0x000fea0003800000 */
[----:B------:R-:W-:Y:S01]  /*1a00*/  ISETP.NE.AND P0, PT, R20, R29, PT ;  /* 0x0000001d1400720c */ /* 0x000fe20003f05270 */
[----:B------:R-:W-:Y:S02]  /*1a10*/  IMAD.MOV.U32 R18, RZ, RZ, 0x0 ;  /* 0x00000000ff127424 */ /* 0x000fe400078e00ff */
[----:B------:R-:W-:-:S10]  /*1a20*/  IMAD.MOV.U32 R19, RZ, RZ, -0x80000 ;  /* 0xfff80000ff137424 */ /* 0x000fd400078e00ff */
[----:B------:R-:W-:Y:S05]  /*1a30*/  @!P0 BRA `(.L_x_30) ;  /* 0x0000000000348947 */ /* 0x000fea0003800000 */
[----:B------:R-:W-:Y:S02]  /*1a40*/  ISETP.NE.AND P0, PT, R20, 0x7ff00000, PT ;  /* 0x7ff000001400780c */ /* 0x000fe40003f05270 */
[----:B------:R-:W-:Y:S02]  /*1a50*/  LOP3.LUT R19, R11, 0x80000000, R15, 0x48, !PT ;  /* 0x800000000b137812 */ /* 0x000fe400078e480f */
[----:B------:R-:W-:-:S13]  /*1a60*/  ISETP.EQ.OR P0, PT, R29, RZ, !P0 ;  /* 0x000000ff1d00720c */ /* 0x000fda0004702670 */
[----:B------:R-:W-:Y:S02]  /*1a70*/  @P0 LOP3.LUT R10, R19, 0x7ff00000, RZ, 0xfc, !PT ;  /* 0x7ff00000130a0812 */ /* 0x000fe400078efcff */
[----:B------:R-:W-:Y:S01]  /*1a80*/  @!P0 MOV R18, RZ ;  /* 0x000000ff00128202 */ /* 0x000fe20000000f00 */
[----:B------:R-:W-:Y:S02]  /*1a90*/  @P0 IMAD.MOV.U32 R18, RZ, RZ, RZ ;  /* 0x000000ffff120224 */ /* 0x000fe400078e00ff */
[----:B------:R-:W-:Y:S01]  /*1aa0*/  @P0 IMAD.MOV.U32 R19, RZ, RZ, R10 ;  /* 0x000000ffff130224 */ /* 0x000fe200078e000a */
[----:B------:R-:W-:Y:S06]  /*1ab0*/  BRA `(.L_x_30) ;  /* 0x0000000000147947 */ /* 0x000fec0003800000 */
.L_x_32:
[----:B------:R-:W-:Y:S01]  /*1ac0*/  LOP3.LUT R19, R15, 0x80000, RZ, 0xfc, !PT ;  /* 0x000800000f137812 */ /* 0x000fe200078efcff */
[----:B------:R-:W-:Y:S01]  /*1ad0*/  IMAD.MOV.U32 R18, RZ, RZ, R14 ;  /* 0x000000ffff127224 */ /* 0x000fe200078e000e */
[----:B------:R-:W-:Y:S06]  /*1ae0*/  BRA `(.L_x_30) ;  /* 0x0000000000087947 */ /* 0x000fec0003800000 */
.L_x_31:
[----:B------:R-:W-:Y:S01]  /*1af0*/  LOP3.LUT R19, R11, 0x80000, RZ, 0xfc, !PT ;  /* 0x000800000b137812 */ /* 0x000fe200078efcff */
[----:B------:R-:W-:-:S07]  /*1b00*/  IMAD.MOV.U32 R18, RZ, RZ, R10 ;  /* 0x000000ffff127224 */ /* 0x000fce00078e000a */
.L_x_30:
[----:B------:R-:W-:Y:S05]  /*1b10*/  BSYNC.RECONVERGENT B3 ;  /* 0x0000000000037941 */ /* 0x000fea0003800200 */
.L_x_28:
[----:B------:R-:W-:Y:S02]  /*1b20*/  IMAD.MOV.U32 R10, RZ, RZ, R0 ;  /* 0x000000ffff0a7224 */ /* 0x000fe400078e0000 */
[----:B------:R-:W-:-:S04]  /*1b30*/  IMAD.MOV.U32 R11, RZ, RZ, 0x0 ;  /* 0x00000000ff0b7424 */ /* 0x000fc800078e00ff */
[----:B------:R-:W-:Y:S05]  /*1b40*/  RET.REL.NODEC R10 `(_Z15luDecompositionPdS_S_i) ;  /* 0xffffffe40a2c7950 */ /* 0x000fea0003c3ffff */
.L_x_33:
[----:B------:R-:W-:-:S00]  /*1b50*/  BRA `(.L_x_33) ;  /* 0xfffffffc00fc7947 */ /* 0x000fc0000383ffff */
[----:B------:R-:W-:-:S00]  /*1b60*/  NOP ;  /* 0x0000000000007918 */ /* 0x000fc00000000000 */
        /* <DEDUP_REMOVED lines=9> */
.L_x_34:


//--------------------- .nv.shared.reserved.0     --------------------------
	.section	.nv.shared.reserved.0,"aw",@nobits
	.weak		__nv_reservedSMEM_offset_0_alias
	.size		__nv_reservedSMEM_offset_0_alias, 0, 64
	.other		__nv_reservedSMEM_offset_0_alias,@"STO_CUDA_RESERVED_SHARED STV_DEFAULT"
__nv_reservedSMEM_offset_0_alias:
	.zero		0
	.zero		64


//--------------------- .nv.constant0._Z15luDecompositionPdS_S_i --------------------------
	.section	.nv.constant0._Z15luDecompositionPdS_S_i,"a",@progbits
	.sectionflags	@""
	.align	4
.nv.constant0._Z15luDecompositionPdS_S_i:
	.zero		924


//--------------------- SYMBOLS --------------------------

	.type		.nv.reservedSmem.offset0,@object
	.size		.nv.reservedSmem.offset0,0x4
